	.target	sm_90a

	.elftype	@"ET_EXEC"


//--------------------- .note.nv.tkinfo           --------------------------
	.section	.note.nv.tkinfo,"",@"SHT_NOTE"
	.sectionflags	@"SHF_NOTE_NV_TKINFO"
	.tkinfo
        /*0018*/ 	.word	0x00000002
        /*0030*/ 	.string	""
        /*0030*/ 	.string	"ptxas"
        /*0030*/ 	.string	"Cuda compilation tools, release 13.0, V13.0.88"
        /*0030*/ 	.string	"Build cuda_13.0.r13.0/compiler.36424714_0"
        /*0030*/ 	.string	"-arch sm_90a -m 64 "



//--------------------- .note.nv.cuinfo           --------------------------
	.section	.note.nv.cuinfo,"",@"SHT_NOTE"
	.sectionflags	@"SHF_NOTE_NV_CUINFO"
        /*0018*/ 	.short	0x0002
        /*001a*/ 	.short	0x005a
        /*001c*/ 	.short	0x0082
	.zero		2


//--------------------- .nv.info                  --------------------------
	.section	.nv.info,"",@"SHT_CUDA_INFO"
	.align	4


	//----- nvinfo : EIATTR_REGCOUNT
	.align		4
        /*0000*/ 	.byte	0x04, 0x2f
        /*0002*/ 	.short	(.L_12 - .L_11)
	.align		4
.L_11:
        /*0004*/ 	.word	index@(_ZN7cutlass13device_kernelINS_4gemm6kernel13GemmUniversalIN4cute5tupleIJiiiiEEENS1_10collective13CollectiveMmaINS1_37MainloopSm90TmaGmmaWarpSpecializedFP8ILi22ENS5_IJNS4_1CILi4EEESB_NSA_ILi1EEEEEENS1_35KernelTmaWarpSpecializedCooperativeEEENS5_IJNSA_ILi256EEENSA_ILi64EEENSA_ILi32EEEEEENS_12float_e4m3_tENS5_IJlSC_lEEESK_SL_NS4_8TiledMMAINS4_8MMA_AtomIJNS4_4SM904GMMA30MMA_64x64x32_F32E4M3E4M3_SS_TNILNSP_7ScaleInE1ELSR_1EEEEEENS4_6LayoutINS5_IJNSA_ILi2EEESC_SC_EEENS5_IJSC_NSA_ILi0EEESX_EEEEENS5_IJNS4_10UnderscoreES10_S10_EEEEENS4_23SM90_TMA_LOAD_MULTICASTENS4_14ComposedLayoutINS4_7SwizzleILi1ELi4ELi3EEENS4_18smem_ptr_flag_bitsILi8EEENSU_INS5_IJNSA_ILi8EEESI_EEENS5_IJSI_SC_EEEEEEEvNS4_8identityES13_S1D_vS1E_EENS_8epilogue10collective6detail29Sm90TmaWarpSpecializedAdapterINS1H_15DefaultEpilogueISK_SL_SL_NS1G_6thread17LinearCombinationISK_Li1EffLNS1L_9ScaleType4KindE0ELNS_15FloatRoundStyleE2ESK_EENS1_15EpilogueDefaultEEEEEvvEEEEvNT_6ParamsE)
        /*0008*/ 	.word	0x000000a8


	//----- nvinfo : EIATTR_FRAME_SIZE
	.align		4
.L_12:
        /*000c*/ 	.byte	0x04, 0x11
        /*000e*/ 	.short	(.L_14 - .L_13)
	.align		4
.L_13:
        /*0010*/ 	.word	index@(_ZN7cutlass13device_kernelINS_4gemm6kernel13GemmUniversalIN4cute5tupleIJiiiiEEENS1_10collective13CollectiveMmaINS1_37MainloopSm90TmaGmmaWarpSpecializedFP8ILi22ENS5_IJNS4_1CILi4EEESB_NSA_ILi1EEEEEENS1_35KernelTmaWarpSpecializedCooperativeEEENS5_IJNSA_ILi256EEENSA_ILi64EEENSA_ILi32EEEEEENS_12float_e4m3_tENS5_IJlSC_lEEESK_SL_NS4_8TiledMMAINS4_8MMA_AtomIJNS4_4SM904GMMA30MMA_64x64x32_F32E4M3E4M3_SS_TNILNSP_7ScaleInE1ELSR_1EEEEEENS4_6LayoutINS5_IJNSA_ILi2EEESC_SC_EEENS5_IJSC_NSA_ILi0EEESX_EEEEENS5_IJNS4_10UnderscoreES10_S10_EEEEENS4_23SM90_TMA_LOAD_MULTICASTENS4_14ComposedLayoutINS4_7SwizzleILi1ELi4ELi3EEENS4_18smem_ptr_flag_bitsILi8EEENSU_INS5_IJNSA_ILi8EEESI_EEENS5_IJSI_SC_EEEEEEEvNS4_8identityES13_S1D_vS1E_EENS_8epilogue10collective6detail29Sm90TmaWarpSpecializedAdapterINS1H_15DefaultEpilogueISK_SL_SL_NS1G_6thread17LinearCombinationISK_Li1EffLNS1L_9ScaleType4KindE0ELNS_15FloatRoundStyleE2ESK_EENS1_15EpilogueDefaultEEEEEvvEEEEvNT_6ParamsE)
        /*0014*/ 	.word	0x00000000


	//----- nvinfo : EIATTR_MIN_STACK_SIZE
	.align		4
.L_14:
        /*0018*/ 	.byte	0x04, 0x12
        /*001a*/ 	.short	(.L_16 - .L_15)
	.align		4
.L_15:
        /*001c*/ 	.word	index@(_ZN7cutlass13device_kernelINS_4gemm6kernel13GemmUniversalIN4cute5tupleIJiiiiEEENS1_10collective13CollectiveMmaINS1_37MainloopSm90TmaGmmaWarpSpecializedFP8ILi22ENS5_IJNS4_1CILi4EEESB_NSA_ILi1EEEEEENS1_35KernelTmaWarpSpecializedCooperativeEEENS5_IJNSA_ILi256EEENSA_ILi64EEENSA_ILi32EEEEEENS_12float_e4m3_tENS5_IJlSC_lEEESK_SL_NS4_8TiledMMAINS4_8MMA_AtomIJNS4_4SM904GMMA30MMA_64x64x32_F32E4M3E4M3_SS_TNILNSP_7ScaleInE1ELSR_1EEEEEENS4_6LayoutINS5_IJNSA_ILi2EEESC_SC_EEENS5_IJSC_NSA_ILi0EEESX_EEEEENS5_IJNS4_10UnderscoreES10_S10_EEEEENS4_23SM90_TMA_LOAD_MULTICASTENS4_14ComposedLayoutINS4_7SwizzleILi1ELi4ELi3EEENS4_18smem_ptr_flag_bitsILi8EEENSU_INS5_IJNSA_ILi8EEESI_EEENS5_IJSI_SC_EEEEEEEvNS4_8identityES13_S1D_vS1E_EENS_8epilogue10collective6detail29Sm90TmaWarpSpecializedAdapterINS1H_15DefaultEpilogueISK_SL_SL_NS1G_6thread17LinearCombinationISK_Li1EffLNS1L_9ScaleType4KindE0ELNS_15FloatRoundStyleE2ESK_EENS1_15EpilogueDefaultEEEEEvvEEEEvNT_6ParamsE)
        /*0020*/ 	.word	0x00000000
.L_16:


//--------------------- .nv.compat                --------------------------
	.section	.nv.compat,"",@"SHT_CUDA_COMPAT_INFO"
	.align	4
        /*0000*/ 	.byte	0x02, 0x09, 0x01, 0x00, 0x02, 0x02, 0x04, 0x00, 0x02, 0x05, 0x05, 0x00, 0x03, 0x07, 0x01, 0x01
        /*0010*/ 	.byte	0x02, 0x03, 0x01, 0x00, 0x02, 0x06, 0x01, 0x00, 0x04, 0x0b, 0x08, 0x00, 0x00, 0x00, 0x00, 0x00
        /*0020*/ 	.byte	0x00, 0x00, 0x00, 0x00


//--------------------- .nv.info._ZN7cutlass13device_kernelINS_4gemm6kernel13GemmUniversalIN4cute5tupleIJiiiiEEENS1_10collective13CollectiveMmaINS1_37MainloopSm90TmaGmmaWarpSpecializedFP8ILi22ENS5_IJNS4_1CILi4EEESB_NSA_ILi1EEEEEENS1_35KernelTmaWarpSpecializedCooperativeEEENS5_IJNSA_ILi256EEENSA_ILi64EEENSA_ILi32EEEEEENS_12float_e4m3_tENS5_IJlSC_lEEESK_SL_NS4_8TiledMMAINS4_8MMA_AtomIJNS4_4SM904GMMA30MMA_64x64x32_F32E4M3E4M3_SS_TNILNSP_7ScaleInE1ELSR_1EEEEEENS4_6LayoutINS5_IJNSA_ILi2EEESC_SC_EEENS5_IJSC_NSA_ILi0EEESX_EEEEENS5_IJNS4_10UnderscoreES10_S10_EEEEENS4_23SM90_TMA_LOAD_MULTICASTENS4_14ComposedLayoutINS4_7SwizzleILi1ELi4ELi3EEENS4_18smem_ptr_flag_bitsILi8EEENSU_INS5_IJNSA_ILi8EEESI_EEENS5_IJSI_SC_EEEEEEEvNS4_8identityES13_S1D_vS1E_EENS_8epilogue10collective6detail29Sm90TmaWarpSpecializedAdapterINS1H_15DefaultEpilogueISK_SL_SL_NS1G_6thread17LinearCombinationISK_Li1EffLNS1L_9ScaleType4KindE0ELNS_15FloatRoundStyleE2ESK_EENS1_15EpilogueDefaultEEEEEvvEEEEvNT_6ParamsE --------------------------
	.section	.nv.info._ZN7cutlass13device_kernelINS_4gemm6kernel13GemmUniversalIN4cute5tupleIJiiiiEEENS1_10collective13CollectiveMmaINS1_37MainloopSm90TmaGmmaWarpSpecializedFP8ILi22ENS5_IJNS4_1CILi4EEESB_NSA_ILi1EEEEEENS1_35KernelTmaWarpSpecializedCooperativeEEENS5_IJNSA_ILi256EEENSA_ILi64EEENSA_ILi32EEEEEENS_12float_e4m3_tENS5_IJlSC_lEEESK_SL_NS4_8TiledMMAINS4_8MMA_AtomIJNS4_4SM904GMMA30MMA_64x64x32_F32E4M3E4M3_SS_TNILNSP_7ScaleInE1ELSR_1EEEEEENS4_6LayoutINS5_IJNSA_ILi2EEESC_SC_EEENS5_IJSC_NSA_ILi0EEESX_EEEEENS5_IJNS4_10UnderscoreES10_S10_EEEEENS4_23SM90_TMA_LOAD_MULTICASTENS4_14ComposedLayoutINS4_7SwizzleILi1ELi4ELi3EEENS4_18smem_ptr_flag_bitsILi8EEENSU_INS5_IJNSA_ILi8EEESI_EEENS5_IJSI_SC_EEEEEEEvNS4_8identityES13_S1D_vS1E_EENS_8epilogue10collective6detail29Sm90TmaWarpSpecializedAdapterINS1H_15DefaultEpilogueISK_SL_SL_NS1G_6thread17LinearCombinationISK_Li1EffLNS1L_9ScaleType4KindE0ELNS_15FloatRoundStyleE2ESK_EENS1_15EpilogueDefaultEEEEEvvEEEEvNT_6ParamsE,"",@"SHT_CUDA_INFO"
	.sectionflags	@""
	.align	4


	//----- nvinfo : EIATTR_CUDA_API_VERSION
	.align		4
        /*0000*/ 	.byte	0x04, 0x37
        /*0002*/ 	.short	(.L_18 - .L_17)
.L_17:
        /*0004*/ 	.word	0x00000082


	//----- nvinfo : EIATTR_KPARAM_INFO
	.align		4
.L_18:
        /*0008*/ 	.byte	0x04, 0x17
        /*000a*/ 	.short	(.L_20 - .L_19)
.L_19:
        /*000c*/ 	.word	0x00000000
        /*0010*/ 	.short	0x0000
        /*0012*/ 	.short	0x0070
        /*0014*/ 	.byte	0x00, 0xf0, 0x01, 0x10


	//----- nvinfo : EIATTR_SPARSE_MMA_MASK
	.align		4
.L_20:
        /*0018*/ 	.byte	0x03, 0x50
        /*001a*/ 	.short	0x0000


	//----- nvinfo : EIATTR_MAXREG_COUNT
	.align		4
        /*001c*/ 	.byte	0x03, 0x1b
        /*001e*/ 	.short	0x00a8


	//----- nvinfo : EIATTR_NUM_BARRIERS
	.align		4
        /*0020*/ 	.byte	0x02, 0x4c
        /*0022*/ 	.byte	0x01
	.zero		1


	//----- nvinfo : EIATTR_MERCURY_ISA_VERSION
	.align		4
        /*0024*/ 	.byte	0x03, 0x5f
        /*0026*/ 	.short	0x0101


	//----- nvinfo : EIATTR_INT_WARP_WIDE_INSTR_OFFSETS
	.align		4
        /*0028*/ 	.byte	0x04, 0x31
        /*002a*/ 	.short	(.L_22 - .L_21)


	//   ....[0]....
.L_21:
        /*002c*/ 	.word	0x00000700


	//   ....[1]....
        /*0030*/ 	.word	0x00000720


	//   ....[2]....
        /*0034*/ 	.word	0x000008e0


	//----- nvinfo : EIATTR_COOP_GROUP_MASK_REGIDS
	.align		4
.L_22:
        /*0038*/ 	.byte	0x04, 0x29
        /*003a*/ 	.short	(.L_24 - .L_23)


	//   ....[0]....
.L_23:
        /*003c*/ 	.word	0xffffffff


	//   ....[1]....
        /*0040*/ 	.word	0xffffffff


	//   ....[2]....
        /*0044*/ 	.word	0xffffffff


	//   ....[3]....
        /*0048*/ 	.word	0xffffffff


	//   ....[4]....
        /*004c*/ 	.word	0xffffffff


	//   ....[5]....
        /*0050*/ 	.word	0xffffffff


	//----- nvinfo : EIATTR_COOP_GROUP_INSTR_OFFSETS
	.align		4
.L_24:
        /*0054*/ 	.byte	0x04, 0x28
        /*0056*/ 	.short	(.L_26 - .L_25)


	//   ....[0]....
.L_25:
        /*0058*/ 	.word	0x00000060


	//   ....[1]....
        /*005c*/ 	.word	0x00000070


	//   ....[2]....
        /*0060*/ 	.word	0x00000130


	//   ....[3]....
        /*0064*/ 	.word	0x00000540


	//   ....[4]....
        /*0068*/ 	.word	0x00000a80


	//   ....[5]....
        /*006c*/ 	.word	0x00001500


	//----- nvinfo : EIATTR_REG_RECONFIG
	.align		4
.L_26:
        /*0070*/ 	.byte	0x01, 0x54
	.zero		2


	//----- nvinfo : EIATTR_MBARRIER_INSTR_OFFSETS
	.align		4
        /*0074*/ 	.byte	0x04, 0x39
        /*0076*/ 	.short	(.L_28 - .L_27)


	//   ....[0]....
.L_27:
        /*0078*/ 	.word	0x00000250
        /*007c*/ 	.word	0x000000ff
        /*0080*/ 	.word	0x00000000
        /*0084*/ 	.short	0x0100
        /*0086*/ 	.byte	0x08
	.zero		1


	//   ....[1]....
        /*0088*/ 	.word	0x00000260
        /*008c*/ 	.word	0x000000ff
        /*0090*/ 	.word	0x000000b0
        /*0094*/ 	.short	0x0100
        /*0096*/ 	.byte	0x08
	.zero		1


	//   ....[2]....
        /*0098*/ 	.word	0x00000270
        /*009c*/ 	.word	0x000000ff
        /*00a0*/ 	.word	0x00000008
        /*00a4*/ 	.short	0x0100
        /*00a6*/ 	.byte	0x08
	.zero		1


	//   ....[3]....
        /*00a8*/ 	.word	0x00000280
        /*00ac*/ 	.word	0x000000ff
        /*00b0*/ 	.word	0x000000b8
        /*00b4*/ 	.short	0x0100
        /*00b6*/ 	.byte	0x08
	.zero		1


	//   ....[4]....
        /*00b8*/ 	.word	0x00000290
        /*00bc*/ 	.word	0x000000ff
        /*00c0*/ 	.word	0x00000010
        /*00c4*/ 	.short	0x0100
        /*00c6*/ 	.byte	0x08
	.zero		1


	//   ....[5]....
        /*00c8*/ 	.word	0x000002a0
        /*00cc*/ 	.word	0x000000ff
        /*00d0*/ 	.word	0x000000c0
        /*00d4*/ 	.short	0x0100
        /*00d6*/ 	.byte	0x08
	.zero		1


	//   ....[6]....
        /*00d8*/ 	.word	0x000002b0
        /*00dc*/ 	.word	0x000000ff
        /*00e0*/ 	.word	0x00000018
        /*00e4*/ 	.short	0x0100
        /*00e6*/ 	.byte	0x08
	.zero		1


	//   ....[7]....
        /*00e8*/ 	.word	0x000002c0
        /*00ec*/ 	.word	0x000000ff
        /*00f0*/ 	.word	0x000000c8
        /*00f4*/ 	.short	0x0100
        /*00f6*/ 	.byte	0x08
	.zero		1


	//   ....[8]....
        /*00f8*/ 	.word	0x000002d0
        /*00fc*/ 	.word	0x000000ff
        /*0100*/ 	.word	0x00000020
        /*0104*/ 	.short	0x0100
        /*0106*/ 	.byte	0x08
	.zero		1


	//   ....[9]....
        /*0108*/ 	.word	0x000002e0
        /*010c*/ 	.word	0x000000ff
        /*0110*/ 	.word	0x000000d0
        /*0114*/ 	.short	0x0100
        /*0116*/ 	.byte	0x08
	.zero		1


	//   ....[10]....
        /*0118*/ 	.word	0x000002f0
        /*011c*/ 	.word	0x000000ff
        /*0120*/ 	.word	0x00000028
        /*0124*/ 	.short	0x0100
        /*0126*/ 	.byte	0x08
	.zero		1


	//   ....[11]....
        /*0128*/ 	.word	0x00000300
        /*012c*/ 	.word	0x000000ff
        /*0130*/ 	.word	0x000000d8
        /*0134*/ 	.short	0x0100
        /*0136*/ 	.byte	0x08
	.zero		1


	//   ....[12]....
        /*0138*/ 	.word	0x00000310
        /*013c*/ 	.word	0x000000ff
        /*0140*/ 	.word	0x00000030
        /*0144*/ 	.short	0x0100
        /*0146*/ 	.byte	0x08
	.zero		1


	//   ....[13]....
        /*0148*/ 	.word	0x00000320
        /*014c*/ 	.word	0x000000ff
        /*0150*/ 	.word	0x000000e0
        /*0154*/ 	.short	0x0100
        /*0156*/ 	.byte	0x08
	.zero		1


	//   ....[14]....
        /*0158*/ 	.word	0x00000330
        /*015c*/ 	.word	0x000000ff
        /*0160*/ 	.word	0x00000038
        /*0164*/ 	.short	0x0100
        /*0166*/ 	.byte	0x08
	.zero		1


	//   ....[15]....
        /*0168*/ 	.word	0x00000340
        /*016c*/ 	.word	0x000000ff
        /*0170*/ 	.word	0x000000e8
        /*0174*/ 	.short	0x0100
        /*0176*/ 	.byte	0x08
	.zero		1


	//   ....[16]....
        /*0178*/ 	.word	0x00000350
        /*017c*/ 	.word	0x000000ff
        /*0180*/ 	.word	0x00000040
        /*0184*/ 	.short	0x0100
        /*0186*/ 	.byte	0x08
	.zero		1


	//   ....[17]....
        /*0188*/ 	.word	0x00000360
        /*018c*/ 	.word	0x000000ff
        /*0190*/ 	.word	0x000000f0
        /*0194*/ 	.short	0x0100
        /*0196*/ 	.byte	0x08
	.zero		1


	//   ....[18]....
        /*0198*/ 	.word	0x00000370
        /*019c*/ 	.word	0x000000ff
        /*01a0*/ 	.word	0x00000048
        /*01a4*/ 	.short	0x0100
        /*01a6*/ 	.byte	0x08
	.zero		1


	//   ....[19]....
        /*01a8*/ 	.word	0x00000380
        /*01ac*/ 	.word	0x000000ff
        /*01b0*/ 	.word	0x000000f8
        /*01b4*/ 	.short	0x0100
        /*01b6*/ 	.byte	0x08
	.zero		1


	//   ....[20]....
        /*01b8*/ 	.word	0x00000390
        /*01bc*/ 	.word	0x000000ff
        /*01c0*/ 	.word	0x00000050
        /*01c4*/ 	.short	0x0100
        /*01c6*/ 	.byte	0x08
	.zero		1


	//   ....[21]....
        /*01c8*/ 	.word	0x000003a0
        /*01cc*/ 	.word	0x000000ff
        /*01d0*/ 	.word	0x00000100
        /*01d4*/ 	.short	0x0100
        /*01d6*/ 	.byte	0x08
	.zero		1


	//   ....[22]....
        /*01d8*/ 	.word	0x000003b0
        /*01dc*/ 	.word	0x000000ff
        /*01e0*/ 	.word	0x00000058
        /*01e4*/ 	.short	0x0100
        /*01e6*/ 	.byte	0x08
	.zero		1


	//   ....[23]....
        /*01e8*/ 	.word	0x000003c0
        /*01ec*/ 	.word	0x000000ff
        /*01f0*/ 	.word	0x00000108
        /*01f4*/ 	.short	0x0100
        /*01f6*/ 	.byte	0x08
	.zero		1


	//   ....[24]....
        /*01f8*/ 	.word	0x000003d0
        /*01fc*/ 	.word	0x000000ff
        /*0200*/ 	.word	0x00000060
        /*0204*/ 	.short	0x0100
        /*0206*/ 	.byte	0x08
	.zero		1


	//   ....[25]....
        /*0208*/ 	.word	0x000003e0
        /*020c*/ 	.word	0x000000ff
        /*0210*/ 	.word	0x00000110
        /*0214*/ 	.short	0x0100
        /*0216*/ 	.byte	0x08
	.zero		1


	//   ....[26]....
        /*0218*/ 	.word	0x000003f0
        /*021c*/ 	.word	0x000000ff
        /*0220*/ 	.word	0x00000068
        /*0224*/ 	.short	0x0100
        /*0226*/ 	.byte	0x08
	.zero		1


	//   ....[27]....
        /*0228*/ 	.word	0x00000400
        /*022c*/ 	.word	0x000000ff
        /*0230*/ 	.word	0x00000118
        /*0234*/ 	.short	0x0100
        /*0236*/ 	.byte	0x08
	.zero		1


	//   ....[28]....
        /*0238*/ 	.word	0x00000410
        /*023c*/ 	.word	0x000000ff
        /*0240*/ 	.word	0x00000070
        /*0244*/ 	.short	0x0100
        /*0246*/ 	.byte	0x08
	.zero		1


	//   ....[29]....
        /*0248*/ 	.word	0x00000420
        /*024c*/ 	.word	0x000000ff
        /*0250*/ 	.word	0x00000120
        /*0254*/ 	.short	0x0100
        /*0256*/ 	.byte	0x08
	.zero		1


	//   ....[30]....
        /*0258*/ 	.word	0x00000430
        /*025c*/ 	.word	0x000000ff
        /*0260*/ 	.word	0x00000078
        /*0264*/ 	.short	0x0100
        /*0266*/ 	.byte	0x08
	.zero		1


	//   ....[31]....
        /*0268*/ 	.word	0x00000440
        /*026c*/ 	.word	0x000000ff
        /*0270*/ 	.word	0x00000128
        /*0274*/ 	.short	0x0100
        /*0276*/ 	.byte	0x08
	.zero		1


	//   ....[32]....
        /*0278*/ 	.word	0x00000450
        /*027c*/ 	.word	0x000000ff
        /*0280*/ 	.word	0x00000080
        /*0284*/ 	.short	0x0100
        /*0286*/ 	.byte	0x08
	.zero		1


	//   ....[33]....
        /*0288*/ 	.word	0x00000460
        /*028c*/ 	.word	0x000000ff
        /*0290*/ 	.word	0x00000130
        /*0294*/ 	.short	0x0100
        /*0296*/ 	.byte	0x08
	.zero		1


	//   ....[34]....
        /*0298*/ 	.word	0x00000470
        /*029c*/ 	.word	0x000000ff
        /*02a0*/ 	.word	0x00000088
        /*02a4*/ 	.short	0x0100
        /*02a6*/ 	.byte	0x08
	.zero		1


	//   ....[35]....
        /*02a8*/ 	.word	0x00000480
        /*02ac*/ 	.word	0x000000ff
        /*02b0*/ 	.word	0x00000138
        /*02b4*/ 	.short	0x0100
        /*02b6*/ 	.byte	0x08
	.zero		1


	//   ....[36]....
        /*02b8*/ 	.word	0x00000490
        /*02bc*/ 	.word	0x000000ff
        /*02c0*/ 	.word	0x00000090
        /*02c4*/ 	.short	0x0100
        /*02c6*/ 	.byte	0x08
	.zero		1


	//   ....[37]....
        /*02c8*/ 	.word	0x000004a0
        /*02cc*/ 	.word	0x000000ff
        /*02d0*/ 	.word	0x00000140
        /*02d4*/ 	.short	0x0100
        /*02d6*/ 	.byte	0x08
	.zero		1


	//   ....[38]....
        /*02d8*/ 	.word	0x000004b0
        /*02dc*/ 	.word	0x000000ff
        /*02e0*/ 	.word	0x00000098
        /*02e4*/ 	.short	0x0100
        /*02e6*/ 	.byte	0x08
	.zero		1


	//   ....[39]....
        /*02e8*/ 	.word	0x000004c0
        /*02ec*/ 	.word	0x000000ff
        /*02f0*/ 	.word	0x00000148
        /*02f4*/ 	.short	0x0100
        /*02f6*/ 	.byte	0x08
	.zero		1


	//   ....[40]....
        /*02f8*/ 	.word	0x000004d0
        /*02fc*/ 	.word	0x000000ff
        /*0300*/ 	.word	0x000000a0
        /*0304*/ 	.short	0x0100
        /*0306*/ 	.byte	0x08
	.zero		1


	//   ....[41]....
        /*0308*/ 	.word	0x000004e0
        /*030c*/ 	.word	0x000000ff
        /*0310*/ 	.word	0x00000150
        /*0314*/ 	.short	0x0100
        /*0316*/ 	.byte	0x08
	.zero		1


	//   ....[42]....
        /*0318*/ 	.word	0x000004f0
        /*031c*/ 	.word	0x000000ff
        /*0320*/ 	.word	0x000000a8
        /*0324*/ 	.short	0x0100
        /*0326*/ 	.byte	0x08
	.zero		1


	//   ....[43]....
        /*0328*/ 	.word	0x00000500
        /*032c*/ 	.word	0x000000ff
        /*0330*/ 	.word	0x00000158
        /*0334*/ 	.short	0x0100
        /*0336*/ 	.byte	0x08
	.zero		1


	//   ....[44]....
        /*0338*/ 	.word	0x00000970
        /*033c*/ 	.word	0x000000ff
        /*0340*/ 	.word	0x00000170
        /*0344*/ 	.short	0x0100
        /*0346*/ 	.byte	0x06
	.zero		1


	//   ....[45]....
        /*0348*/ 	.word	0x000009f0
        /*034c*/ 	.word	0x000000ff
        /*0350*/ 	.word	0x00000178
        /*0354*/ 	.short	0x0100
        /*0356*/ 	.byte	0x06
	.zero		1


	//   ....[46]....
        /*0358*/ 	.word	0x00001a30
        /*035c*/ 	.word	0x000000ff
        /*0360*/ 	.word	0x00000000
        /*0364*/ 	.short	0x010a
        /*0366*/ 	.byte	0x07
	.zero		1


	//   ....[47]....
        /*0368*/ 	.word	0x00001a90
        /*036c*/ 	.word	0x000000ff
        /*0370*/ 	.word	0x00000000
        /*0374*/ 	.short	0x010a
        /*0376*/ 	.byte	0x07
	.zero		1


	//   ....[48]....
        /*0378*/ 	.word	0x000023a0
        /*037c*/ 	.word	0x000000ff
        /*0380*/ 	.word	0x00000000
        /*0384*/ 	.short	0x010a
        /*0386*/ 	.byte	0x0c
	.zero		1


	//   ....[49]....
        /*0388*/ 	.word	0x000023e0
        /*038c*/ 	.word	0x000000ff
        /*0390*/ 	.word	0x00000000
        /*0394*/ 	.short	0x010a
        /*0396*/ 	.byte	0x0c
	.zero		1


	//   ....[50]....
        /*0398*/ 	.word	0x00002a00
        /*039c*/ 	.word	0x0000000f
        /*03a0*/ 	.word	0x00000000
        /*03a4*/ 	.short	0x0101
        /*03a6*/ 	.byte	0x3f
	.zero		1


	//   ....[51]....
        /*03a8*/ 	.word	0x000030a0
        /*03ac*/ 	.word	0x0000000c
        /*03b0*/ 	.word	0x00000000
        /*03b4*/ 	.short	0x0101
        /*03b6*/ 	.byte	0x3f
	.zero		1


	//   ....[52]....
        /*03b8*/ 	.word	0x00008c40
        /*03bc*/ 	.word	0x00000012
        /*03c0*/ 	.word	0x000000b0
        /*03c4*/ 	.short	0x010a
        /*03c6*/ 	.byte	0x3f
	.zero		1


	//   ....[53]....
        /*03c8*/ 	.word	0x00008fe0
        /*03cc*/ 	.word	0x00000008
        /*03d0*/ 	.word	0x00000178
        /*03d4*/ 	.short	0x0101
        /*03d6*/ 	.byte	0x3f
	.zero		1


	//   ....[54]....
        /*03d8*/ 	.word	0x00009700
        /*03dc*/ 	.word	0x00000007
        /*03e0*/ 	.word	0x00000000
        /*03e4*/ 	.short	0x010a
        /*03e6*/ 	.byte	0x3f
	.zero		1


	//   ....[55]....
        /*03e8*/ 	.word	0x00009780
        /*03ec*/ 	.word	0x00000009
        /*03f0*/ 	.word	0x00000000
        /*03f4*/ 	.short	0x010a
        /*03f6*/ 	.byte	0x3f
	.zero		1


	//   ....[56]....
        /*03f8*/ 	.word	0x00009810
        /*03fc*/ 	.word	0x00000006
        /*0400*/ 	.word	0x00000000
        /*0404*/ 	.short	0x010a
        /*0406*/ 	.byte	0x3f
	.zero		1


	//   ....[57]....
        /*0408*/ 	.word	0x000098a0
        /*040c*/ 	.word	0x00000009
        /*0410*/ 	.word	0x00000000
        /*0414*/ 	.short	0x010a
        /*0416*/ 	.byte	0x3f
	.zero		1


	//   ....[58]....
        /*0418*/ 	.word	0x00009930
        /*041c*/ 	.word	0x00000006
        /*0420*/ 	.word	0x00000000
        /*0424*/ 	.short	0x010a
        /*0426*/ 	.byte	0x3f
	.zero		1


	//   ....[59]....
        /*0428*/ 	.word	0x000099c0
        /*042c*/ 	.word	0x00000009
        /*0430*/ 	.word	0x00000000
        /*0434*/ 	.short	0x010a
        /*0436*/ 	.byte	0x3f
	.zero		1


	//   ....[60]....
        /*0438*/ 	.word	0x00009a50
        /*043c*/ 	.word	0x00000006
        /*0440*/ 	.word	0x00000000
        /*0444*/ 	.short	0x010a
        /*0446*/ 	.byte	0x3f
	.zero		1


	//   ....[61]....
        /*0448*/ 	.word	0x00009ae0
        /*044c*/ 	.word	0x00000009
        /*0450*/ 	.word	0x00000000
        /*0454*/ 	.short	0x010a
        /*0456*/ 	.byte	0x3f
	.zero		1


	//   ....[62]....
        /*0458*/ 	.word	0x00009b70
        /*045c*/ 	.word	0x00000006
        /*0460*/ 	.word	0x00000000
        /*0464*/ 	.short	0x010a
        /*0466*/ 	.byte	0x3f
	.zero		1


	//   ....[63]....
        /*0468*/ 	.word	0x00009c00
        /*046c*/ 	.word	0x00000009
        /*0470*/ 	.word	0x00000000
        /*0474*/ 	.short	0x010a
        /*0476*/ 	.byte	0x3f
	.zero		1


	//   ....[64]....
        /*0478*/ 	.word	0x00009c90
        /*047c*/ 	.word	0x00000006
        /*0480*/ 	.word	0x00000000
        /*0484*/ 	.short	0x010a
        /*0486*/ 	.byte	0x3f
	.zero		1


	//   ....[65]....
        /*0488*/ 	.word	0x00009d20
        /*048c*/ 	.word	0x00000009
        /*0490*/ 	.word	0x00000000
        /*0494*/ 	.short	0x010a
        /*0496*/ 	.byte	0x3f
	.zero		1


	//   ....[66]....
        /*0498*/ 	.word	0x00009db0
        /*049c*/ 	.word	0x00000006
        /*04a0*/ 	.word	0x00000000
        /*04a4*/ 	.short	0x010a
        /*04a6*/ 	.byte	0x3f
	.zero		1


	//   ....[67]....
        /*04a8*/ 	.word	0x00009e40
        /*04ac*/ 	.word	0x00000009
        /*04b0*/ 	.word	0x00000000
        /*04b4*/ 	.short	0x010a
        /*04b6*/ 	.byte	0x3f
	.zero		1


	//   ....[68]....
        /*04b8*/ 	.word	0x00009ed0
        /*04bc*/ 	.word	0x00000006
        /*04c0*/ 	.word	0x00000000
        /*04c4*/ 	.short	0x010a
        /*04c6*/ 	.byte	0x3f
	.zero		1


	//   ....[69]....
        /*04c8*/ 	.word	0x00009f60
        /*04cc*/ 	.word	0x00000009
        /*04d0*/ 	.word	0x00000000
        /*04d4*/ 	.short	0x010a
        /*04d6*/ 	.byte	0x3f
	.zero		1


	//   ....[70]....
        /*04d8*/ 	.word	0x00009ff0
        /*04dc*/ 	.word	0x00000006
        /*04e0*/ 	.word	0x00000000
        /*04e4*/ 	.short	0x010a
        /*04e6*/ 	.byte	0x3f
	.zero		1


	//   ....[71]....
        /*04e8*/ 	.word	0x0000a080
        /*04ec*/ 	.word	0x00000009
        /*04f0*/ 	.word	0x00000000
        /*04f4*/ 	.short	0x010a
        /*04f6*/ 	.byte	0x3f
	.zero		1


	//   ....[72]....
        /*04f8*/ 	.word	0x0000a110
        /*04fc*/ 	.word	0x00000006
        /*0500*/ 	.word	0x00000000
        /*0504*/ 	.short	0x010a
        /*0506*/ 	.byte	0x3f
	.zero		1


	//   ....[73]....
        /*0508*/ 	.word	0x0000a1a0
        /*050c*/ 	.word	0x00000009
        /*0510*/ 	.word	0x00000000
        /*0514*/ 	.short	0x010a
        /*0516*/ 	.byte	0x3f
	.zero		1


	//   ....[74]....
        /*0518*/ 	.word	0x0000a230
        /*051c*/ 	.word	0x00000006
        /*0520*/ 	.word	0x00000000
        /*0524*/ 	.short	0x010a
        /*0526*/ 	.byte	0x3f
	.zero		1


	//   ....[75]....
        /*0528*/ 	.word	0x0000a2c0
        /*052c*/ 	.word	0x00000003
        /*0530*/ 	.word	0x00000000
        /*0534*/ 	.short	0x010a
        /*0536*/ 	.byte	0x3f
	.zero		1


	//   ....[76]....
        /*0538*/ 	.word	0x0000a330
        /*053c*/ 	.word	0x0000000d
        /*0540*/ 	.word	0x00000000
        /*0544*/ 	.short	0x010a
        /*0546*/ 	.byte	0x3f
	.zero		1


	//   ....[77]....
        /*0548*/ 	.word	0x0000a390
        /*054c*/ 	.word	0x0000000f
        /*0550*/ 	.word	0x00000000
        /*0554*/ 	.short	0x010a
        /*0556*/ 	.byte	0x3f
	.zero		1


	//   ....[78]....
        /*0558*/ 	.word	0x0000a460
        /*055c*/ 	.word	0x00000012
        /*0560*/ 	.word	0x000000b0
        /*0564*/ 	.short	0x010a
        /*0566*/ 	.byte	0x3f
	.zero		1


	//   ....[79]....
        /*0568*/ 	.word	0x0000a530
        /*056c*/ 	.word	0x00000007
        /*0570*/ 	.word	0x00000000
        /*0574*/ 	.short	0x010a
        /*0576*/ 	.byte	0x3f
	.zero		1


	//   ....[80]....
        /*0578*/ 	.word	0x0000a580
        /*057c*/ 	.word	0x00000009
        /*0580*/ 	.word	0x00000000
        /*0584*/ 	.short	0x010a
        /*0586*/ 	.byte	0x3f
	.zero		1


	//   ....[81]....
        /*0588*/ 	.word	0x0000a5d0
        /*058c*/ 	.word	0x00000006
        /*0590*/ 	.word	0x00000000
        /*0594*/ 	.short	0x010a
        /*0596*/ 	.byte	0x3f
	.zero		1


	//   ....[82]....
        /*0598*/ 	.word	0x0000a620
        /*059c*/ 	.word	0x00000009
        /*05a0*/ 	.word	0x00000000
        /*05a4*/ 	.short	0x010a
        /*05a6*/ 	.byte	0x3f
	.zero		1


	//   ....[83]....
        /*05a8*/ 	.word	0x0000a670
        /*05ac*/ 	.word	0x00000006
        /*05b0*/ 	.word	0x00000000
        /*05b4*/ 	.short	0x010a
        /*05b6*/ 	.byte	0x3f
	.zero		1


	//   ....[84]....
        /*05b8*/ 	.word	0x0000a6c0
        /*05bc*/ 	.word	0x00000009
        /*05c0*/ 	.word	0x00000000
        /*05c4*/ 	.short	0x010a
        /*05c6*/ 	.byte	0x3f
	.zero		1


	//   ....[85]....
        /*05c8*/ 	.word	0x0000a710
        /*05cc*/ 	.word	0x00000006
        /*05d0*/ 	.word	0x00000000
        /*05d4*/ 	.short	0x010a
        /*05d6*/ 	.byte	0x3f
	.zero		1


	//   ....[86]....
        /*05d8*/ 	.word	0x0000a760
        /*05dc*/ 	.word	0x00000009
        /*05e0*/ 	.word	0x00000000
        /*05e4*/ 	.short	0x010a
        /*05e6*/ 	.byte	0x3f
	.zero		1


	//   ....[87]....
        /*05e8*/ 	.word	0x0000a7b0
        /*05ec*/ 	.word	0x00000006
        /*05f0*/ 	.word	0x00000000
        /*05f4*/ 	.short	0x010a
        /*05f6*/ 	.byte	0x3f
	.zero		1


	//   ....[88]....
        /*05f8*/ 	.word	0x0000a800
        /*05fc*/ 	.word	0x00000009
        /*0600*/ 	.word	0x00000000
        /*0604*/ 	.short	0x010a
        /*0606*/ 	.byte	0x3f
	.zero		1


	//   ....[89]....
        /*0608*/ 	.word	0x0000a850
        /*060c*/ 	.word	0x00000006
        /*0610*/ 	.word	0x00000000
        /*0614*/ 	.short	0x010a
        /*0616*/ 	.byte	0x3f
	.zero		1


	//   ....[90]....
        /*0618*/ 	.word	0x0000a8a0
        /*061c*/ 	.word	0x00000009
        /*0620*/ 	.word	0x00000000
        /*0624*/ 	.short	0x010a
        /*0626*/ 	.byte	0x3f
	.zero		1


	//   ....[91]....
        /*0628*/ 	.word	0x0000a8f0
        /*062c*/ 	.word	0x00000006
        /*0630*/ 	.word	0x00000000
        /*0634*/ 	.short	0x010a
        /*0636*/ 	.byte	0x3f
	.zero		1


	//   ....[92]....
        /*0638*/ 	.word	0x0000a940
        /*063c*/ 	.word	0x00000009
        /*0640*/ 	.word	0x00000000
        /*0644*/ 	.short	0x010a
        /*0646*/ 	.byte	0x3f
	.zero		1


	//   ....[93]....
        /*0648*/ 	.word	0x0000a990
        /*064c*/ 	.word	0x00000006
        /*0650*/ 	.word	0x00000000
        /*0654*/ 	.short	0x010a
        /*0656*/ 	.byte	0x3f
	.zero		1


	//   ....[94]....
        /*0658*/ 	.word	0x0000a9e0
        /*065c*/ 	.word	0x00000009
        /*0660*/ 	.word	0x00000000
        /*0664*/ 	.short	0x010a
        /*0666*/ 	.byte	0x3f
	.zero		1


	//   ....[95]....
        /*0668*/ 	.word	0x0000aa30
        /*066c*/ 	.word	0x00000006
        /*0670*/ 	.word	0x00000000
        /*0674*/ 	.short	0x010a
        /*0676*/ 	.byte	0x3f
	.zero		1


	//   ....[96]....
        /*0678*/ 	.word	0x0000aa80
        /*067c*/ 	.word	0x00000009
        /*0680*/ 	.word	0x00000000
        /*0684*/ 	.short	0x010a
        /*0686*/ 	.byte	0x3f
	.zero		1


	//   ....[97]....
        /*0688*/ 	.word	0x0000aad0
        /*068c*/ 	.word	0x00000006
        /*0690*/ 	.word	0x00000000
        /*0694*/ 	.short	0x010a
        /*0696*/ 	.byte	0x3f
	.zero		1


	//   ....[98]....
        /*0698*/ 	.word	0x0000ab20
        /*069c*/ 	.word	0x00000009
        /*06a0*/ 	.word	0x00000000
        /*06a4*/ 	.short	0x010a
        /*06a6*/ 	.byte	0x3f
	.zero		1


	//   ....[99]....
        /*06a8*/ 	.word	0x0000ab70
        /*06ac*/ 	.word	0x00000006
        /*06b0*/ 	.word	0x00000000
        /*06b4*/ 	.short	0x010a
        /*06b6*/ 	.byte	0x3f
	.zero		1


	//----- nvinfo : EIATTR_NUM_MBARRIERS
	.align		4
.L_28:
        /*06b8*/ 	.byte	0x03, 0x38
        /*06ba*/ 	.short	0x002e


	//----- nvinfo : EIATTR_EXIT_INSTR_OFFSETS
	.align		4
        /*06bc*/ 	.byte	0x04, 0x1c
        /*06be*/ 	.short	(.L_30 - .L_29)


	//   ....[0]....
.L_29:
        /*06c0*/ 	.word	0x00000be0


	//   ....[1]....
        /*06c4*/ 	.word	0x000013d0


	//   ....[2]....
        /*06c8*/ 	.word	0x00008230


	//   ....[3]....
        /*06cc*/ 	.word	0x00008790


	//   ....[4]....
        /*06d0*/ 	.word	0x0000a310


	//----- nvinfo : EIATTR_MAX_THREADS
	.align		4
.L_30:
        /*06d4*/ 	.byte	0x04, 0x05
        /*06d6*/ 	.short	(.L_32 - .L_31)
.L_31:
        /*06d8*/ 	.word	0x00000180
        /*06dc*/ 	.word	0x00000001
        /*06e0*/ 	.word	0x00000001


	//----- nvinfo : EIATTR_CRS_STACK_SIZE
	.align		4
.L_32:
        /*06e4*/ 	.byte	0x04, 0x1e
        /*06e6*/ 	.short	(.L_34 - .L_33)
.L_33:
        /*06e8*/ 	.word	0x00000000


	//----- nvinfo : EIATTR_CBANK_PARAM_SIZE
	.align		4
.L_34:
        /*06ec*/ 	.byte	0x03, 0x19
        /*06ee*/ 	.short	0x0470


	//----- nvinfo : EIATTR_PARAM_CBANK
	.align		4
        /*06f0*/ 	.byte	0x04, 0x0a
        /*06f2*/ 	.short	(.L_36 - .L_35)
	.align		4
.L_35:
        /*06f4*/ 	.word	index@(.nv.constant0._ZN7cutlass13device_kernelINS_4gemm6kernel13GemmUniversalIN4cute5tupleIJiiiiEEENS1_10collective13CollectiveMmaINS1_37MainloopSm90TmaGmmaWarpSpecializedFP8ILi22ENS5_IJNS4_1CILi4EEESB_NSA_ILi1EEEEEENS1_35KernelTmaWarpSpecializedCooperativeEEENS5_IJNSA_ILi256EEENSA_ILi64EEENSA_ILi32EEEEEENS_12float_e4m3_tENS5_IJlSC_lEEESK_SL_NS4_8TiledMMAINS4_8MMA_AtomIJNS4_4SM904GMMA30MMA_64x64x32_F32E4M3E4M3_SS_TNILNSP_7ScaleInE1ELSR_1EEEEEENS4_6LayoutINS5_IJNSA_ILi2EEESC_SC_EEENS5_IJSC_NSA_ILi0EEESX_EEEEENS5_IJNS4_10UnderscoreES10_S10_EEEEENS4_23SM90_TMA_LOAD_MULTICASTENS4_14ComposedLayoutINS4_7SwizzleILi1ELi4ELi3EEENS4_18smem_ptr_flag_bitsILi8EEENSU_INS5_IJNSA_ILi8EEESI_EEENS5_IJSI_SC_EEEEEEEvNS4_8identityES13_S1D_vS1E_EENS_8epilogue10collective6detail29Sm90TmaWarpSpecializedAdapterINS1H_15DefaultEpilogueISK_SL_SL_NS1G_6thread17LinearCombinationISK_Li1EffLNS1L_9ScaleType4KindE0ELNS_15FloatRoundStyleE2ESK_EENS1_15EpilogueDefaultEEEEEvvEEEEvNT_6ParamsE)
        /*06f8*/ 	.short	0x0210
        /*06fa*/ 	.short	0x0470


	//----- nvinfo : EIATTR_SW_WAR
	.align		4
.L_36:
        /*06fc*/ 	.byte	0x04, 0x36
        /*06fe*/ 	.short	(.L_38 - .L_37)
.L_37:
        /*0700*/ 	.word	0x00000008
.L_38:


//--------------------- .nv.callgraph             --------------------------
	.section	.nv.callgraph,"",@"SHT_CUDA_CALLGRAPH"
	.align	4
	.sectionentsize	8
	.align		4
        /*0000*/ 	.word	0x00000000
	.align		4
        /*0004*/ 	.word	0xffffffff
	.align		4
        /*0008*/ 	.word	0x00000000
	.align		4
        /*000c*/ 	.word	0xfffffffe
	.align		4
        /*0010*/ 	.word	0x00000000
	.align		4
        /*0014*/ 	.word	0xfffffffd
	.align		4
        /*0018*/ 	.word	0x00000000
	.align		4
        /*001c*/ 	.word	0xfffffffc


//--------------------- .nv.constant4             --------------------------
	.section	.nv.constant4,"a",@progbits
	.align	8
	.align		8
.nv.constant4:
        /*0000*/ 	.dword	_ZN40_INTERNAL_bcf39c76_4_k_cu_ab6da164_242774cuda3std3__45__cpo5beginE
	.align		8
        /*0008*/ 	.dword	_ZN40_INTERNAL_bcf39c76_4_k_cu_ab6da164_242774cuda3std3__45__cpo3endE
	.align		8
        /*0010*/ 	.dword	_ZN40_INTERNAL_bcf39c76_4_k_cu_ab6da164_242774cuda3std3__45__cpo6cbeginE
	.align		8
        /*0018*/ 	.dword	_ZN40_INTERNAL_bcf39c76_4_k_cu_ab6da164_242774cuda3std3__45__cpo4cendE
	.align		8
        /*0020*/ 	.dword	_ZN40_INTERNAL_bcf39c76_4_k_cu_ab6da164_242774cuda3std3__442_GLOBAL__N__bcf39c76_4_k_cu_ab6da164_242776ignoreE
	.align		8
        /*0028*/ 	.dword	_ZN40_INTERNAL_bcf39c76_4_k_cu_ab6da164_242774cuda3std3__419piecewise_constructE
	.align		8
        /*0030*/ 	.dword	_ZN40_INTERNAL_bcf39c76_4_k_cu_ab6da164_242774cuda3std3__48in_placeE
	.align		8
        /*0038*/ 	.dword	_ZN40_INTERNAL_bcf39c76_4_k_cu_ab6da164_242774cuda3std6ranges3__45__cpo4swapE
	.align		8
        /*0040*/ 	.dword	_ZN40_INTERNAL_bcf39c76_4_k_cu_ab6da164_242774cuda3std6ranges3__45__cpo9iter_moveE
	.align		8
        /*0048*/ 	.dword	_ZN40_INTERNAL_bcf39c76_4_k_cu_ab6da164_242774cute7productE
	.align		8
        /*0050*/ 	.dword	_ZN40_INTERNAL_bcf39c76_4_k_cu_ab6da164_242774cute1_E


//--------------------- .text._ZN7cutlass13device_kernelINS_4gemm6kernel13GemmUniversalIN4cute5tupleIJiiiiEEENS1_10collective13CollectiveMmaINS1_37MainloopSm90TmaGmmaWarpSpecializedFP8ILi22ENS5_IJNS4_1CILi4EEESB_NSA_ILi1EEEEEENS1_35KernelTmaWarpSpecializedCooperativeEEENS5_IJNSA_ILi256EEENSA_ILi64EEENSA_ILi32EEEEEENS_12float_e4m3_tENS5_IJlSC_lEEESK_SL_NS4_8TiledMMAINS4_8MMA_AtomIJNS4_4SM904GMMA30MMA_64x64x32_F32E4M3E4M3_SS_TNILNSP_7ScaleInE1ELSR_1EEEEEENS4_6LayoutINS5_IJNSA_ILi2EEESC_SC_EEENS5_IJSC_NSA_ILi0EEESX_EEEEENS5_IJNS4_10UnderscoreES10_S10_EEEEENS4_23SM90_TMA_LOAD_MULTICASTENS4_14ComposedLayoutINS4_7SwizzleILi1ELi4ELi3EEENS4_18smem_ptr_flag_bitsILi8EEENSU_INS5_IJNSA_ILi8EEESI_EEENS5_IJSI_SC_EEEEEEEvNS4_8identityES13_S1D_vS1E_EENS_8epilogue10collective6detail29Sm90TmaWarpSpecializedAdapterINS1H_15DefaultEpilogueISK_SL_SL_NS1G_6thread17LinearCombinationISK_Li1EffLNS1L_9ScaleType4KindE0ELNS_15FloatRoundStyleE2ESK_EENS1_15EpilogueDefaultEEEEEvvEEEEvNT_6ParamsE --------------------------
	.section	.text._ZN7cutlass13device_kernelINS_4gemm6kernel13GemmUniversalIN4cute5tupleIJiiiiEEENS1_10collective13CollectiveMmaINS1_37MainloopSm90TmaGmmaWarpSpecializedFP8ILi22ENS5_IJNS4_1CILi4EEESB_NSA_ILi1EEEEEENS1_35KernelTmaWarpSpecializedCooperativeEEENS5_IJNSA_ILi256EEENSA_ILi64EEENSA_ILi32EEEEEENS_12float_e4m3_tENS5_IJlSC_lEEESK_SL_NS4_8TiledMMAINS4_8MMA_AtomIJNS4_4SM904GMMA30MMA_64x64x32_F32E4M3E4M3_SS_TNILNSP_7ScaleInE1ELSR_1EEEEEENS4_6LayoutINS5_IJNSA_ILi2EEESC_SC_EEENS5_IJSC_NSA_ILi0EEESX_EEEEENS5_IJNS4_10UnderscoreES10_S10_EEEEENS4_23SM90_TMA_LOAD_MULTICASTENS4_14ComposedLayoutINS4_7SwizzleILi1ELi4ELi3EEENS4_18smem_ptr_flag_bitsILi8EEENSU_INS5_IJNSA_ILi8EEESI_EEENS5_IJSI_SC_EEEEEEEvNS4_8identityES13_S1D_vS1E_EENS_8epilogue10collective6detail29Sm90TmaWarpSpecializedAdapterINS1H_15DefaultEpilogueISK_SL_SL_NS1G_6thread17LinearCombinationISK_Li1EffLNS1L_9ScaleType4KindE0ELNS_15FloatRoundStyleE2ESK_EENS1_15EpilogueDefaultEEEEEvvEEEEvNT_6ParamsE,"ax",@progbits
	.align	128
.text._ZN7cutlass13device_kernelINS_4gemm6kernel13GemmUniversalIN4cute5tupleIJiiiiEEENS1_10collective13CollectiveMmaINS1_37MainloopSm90TmaGmmaWarpSpecializedFP8ILi22ENS5_IJNS4_1CILi4EEESB_NSA_ILi1EEEEEENS1_35KernelTmaWarpSpecializedCooperativeEEENS5_IJNSA_ILi256EEENSA_ILi64EEENSA_ILi32EEEEEENS_12float_e4m3_tENS5_IJlSC_lEEESK_SL_NS4_8TiledMMAINS4_8MMA_AtomIJNS4_4SM904GMMA30MMA_64x64x32_F32E4M3E4M3_SS_TNILNSP_7ScaleInE1ELSR_1EEEEEENS4_6LayoutINS5_IJNSA_ILi2EEESC_SC_EEENS5_IJSC_NSA_ILi0EEESX_EEEEENS5_IJNS4_10UnderscoreES10_S10_EEEEENS4_23SM90_TMA_LOAD_MULTICASTENS4_14ComposedLayoutINS4_7SwizzleILi1ELi4ELi3EEENS4_18smem_ptr_flag_bitsILi8EEENSU_INS5_IJNSA_ILi8EEESI_EEENS5_IJSI_SC_EEEEEEEvNS4_8identityES13_S1D_vS1E_EENS_8epilogue10collective6detail29Sm90TmaWarpSpecializedAdapterINS1H_15DefaultEpilogueISK_SL_SL_NS1G_6thread17LinearCombinationISK_Li1EffLNS1L_9ScaleType4KindE0ELNS_15FloatRoundStyleE2ESK_EENS1_15EpilogueDefaultEEEEEvvEEEEvNT_6ParamsE:
        .type           _ZN7cutlass13device_kernelINS_4gemm6kernel13GemmUniversalIN4cute5tupleIJiiiiEEENS1_10collective13CollectiveMmaINS1_37MainloopSm90TmaGmmaWarpSpecializedFP8ILi22ENS5_IJNS4_1CILi4EEESB_NSA_ILi1EEEEEENS1_35KernelTmaWarpSpecializedCooperativeEEENS5_IJNSA_ILi256EEENSA_ILi64EEENSA_ILi32EEEEEENS_12float_e4m3_tENS5_IJlSC_lEEESK_SL_NS4_8TiledMMAINS4_8MMA_AtomIJNS4_4SM904GMMA30MMA_64x64x32_F32E4M3E4M3_SS_TNILNSP_7ScaleInE1ELSR_1EEEEEENS4_6LayoutINS5_IJNSA_ILi2EEESC_SC_EEENS5_IJSC_NSA_ILi0EEESX_EEEEENS5_IJNS4_10UnderscoreES10_S10_EEEEENS4_23SM90_TMA_LOAD_MULTICASTENS4_14ComposedLayoutINS4_7SwizzleILi1ELi4ELi3EEENS4_18smem_ptr_flag_bitsILi8EEENSU_INS5_IJNSA_ILi8EEESI_EEENS5_IJSI_SC_EEEEEEEvNS4_8identityES13_S1D_vS1E_EENS_8epilogue10collective6detail29Sm90TmaWarpSpecializedAdapterINS1H_15DefaultEpilogueISK_SL_SL_NS1G_6thread17LinearCombinationISK_Li1EffLNS1L_9ScaleType4KindE0ELNS_15FloatRoundStyleE2ESK_EENS1_15EpilogueDefaultEEEEEvvEEEEvNT_6ParamsE,@function
        .size           _ZN7cutlass13device_kernelINS_4gemm6kernel13GemmUniversalIN4cute5tupleIJiiiiEEENS1_10collective13CollectiveMmaINS1_37MainloopSm90TmaGmmaWarpSpecializedFP8ILi22ENS5_IJNS4_1CILi4EEESB_NSA_ILi1EEEEEENS1_35KernelTmaWarpSpecializedCooperativeEEENS5_IJNSA_ILi256EEENSA_ILi64EEENSA_ILi32EEEEEENS_12float_e4m3_tENS5_IJlSC_lEEESK_SL_NS4_8TiledMMAINS4_8MMA_AtomIJNS4_4SM904GMMA30MMA_64x64x32_F32E4M3E4M3_SS_TNILNSP_7ScaleInE1ELSR_1EEEEEENS4_6LayoutINS5_IJNSA_ILi2EEESC_SC_EEENS5_IJSC_NSA_ILi0EEESX_EEEEENS5_IJNS4_10UnderscoreES10_S10_EEEEENS4_23SM90_TMA_LOAD_MULTICASTENS4_14ComposedLayoutINS4_7SwizzleILi1ELi4ELi3EEENS4_18smem_ptr_flag_bitsILi8EEENSU_INS5_IJNSA_ILi8EEESI_EEENS5_IJSI_SC_EEEEEEEvNS4_8identityES13_S1D_vS1E_EENS_8epilogue10collective6detail29Sm90TmaWarpSpecializedAdapterINS1H_15DefaultEpilogueISK_SL_SL_NS1G_6thread17LinearCombinationISK_Li1EffLNS1L_9ScaleType4KindE0ELNS_15FloatRoundStyleE2ESK_EENS1_15EpilogueDefaultEEEEEvvEEEEvNT_6ParamsE,(.L_x_243 - _ZN7cutlass13device_kernelINS_4gemm6kernel13GemmUniversalIN4cute5tupleIJiiiiEEENS1_10collective13CollectiveMmaINS1_37MainloopSm90TmaGmmaWarpSpecializedFP8ILi22ENS5_IJNS4_1CILi4EEESB_NSA_ILi1EEEEEENS1_35KernelTmaWarpSpecializedCooperativeEEENS5_IJNSA_ILi256EEENSA_ILi64EEENSA_ILi32EEEEEENS_12float_e4m3_tENS5_IJlSC_lEEESK_SL_NS4_8TiledMMAINS4_8MMA_AtomIJNS4_4SM904GMMA30MMA_64x64x32_F32E4M3E4M3_SS_TNILNSP_7ScaleInE1ELSR_1EEEEEENS4_6LayoutINS5_IJNSA_ILi2EEESC_SC_EEENS5_IJSC_NSA_ILi0EEESX_EEEEENS5_IJNS4_10UnderscoreES10_S10_EEEEENS4_23SM90_TMA_LOAD_MULTICASTENS4_14ComposedLayoutINS4_7SwizzleILi1ELi4ELi3EEENS4_18smem_ptr_flag_bitsILi8EEENSU_INS5_IJNSA_ILi8EEESI_EEENS5_IJSI_SC_EEEEEEEvNS4_8identityES13_S1D_vS1E_EENS_8epilogue10collective6detail29Sm90TmaWarpSpecializedAdapterINS1H_15DefaultEpilogueISK_SL_SL_NS1G_6thread17LinearCombinationISK_Li1EffLNS1L_9ScaleType4KindE0ELNS_15FloatRoundStyleE2ESK_EENS1_15EpilogueDefaultEEEEEvvEEEEvNT_6ParamsE)
        .other          _ZN7cutlass13device_kernelINS_4gemm6kernel13GemmUniversalIN4cute5tupleIJiiiiEEENS1_10collective13CollectiveMmaINS1_37MainloopSm90TmaGmmaWarpSpecializedFP8ILi22ENS5_IJNS4_1CILi4EEESB_NSA_ILi1EEEEEENS1_35KernelTmaWarpSpecializedCooperativeEEENS5_IJNSA_ILi256EEENSA_ILi64EEENSA_ILi32EEEEEENS_12float_e4m3_tENS5_IJlSC_lEEESK_SL_NS4_8TiledMMAINS4_8MMA_AtomIJNS4_4SM904GMMA30MMA_64x64x32_F32E4M3E4M3_SS_TNILNSP_7ScaleInE1ELSR_1EEEEEENS4_6LayoutINS5_IJNSA_ILi2EEESC_SC_EEENS5_IJSC_NSA_ILi0EEESX_EEEEENS5_IJNS4_10UnderscoreES10_S10_EEEEENS4_23SM90_TMA_LOAD_MULTICASTENS4_14ComposedLayoutINS4_7SwizzleILi1ELi4ELi3EEENS4_18smem_ptr_flag_bitsILi8EEENSU_INS5_IJNSA_ILi8EEESI_EEENS5_IJSI_SC_EEEEEEEvNS4_8identityES13_S1D_vS1E_EENS_8epilogue10collective6detail29Sm90TmaWarpSpecializedAdapterINS1H_15DefaultEpilogueISK_SL_SL_NS1G_6thread17LinearCombinationISK_Li1EffLNS1L_9ScaleType4KindE0ELNS_15FloatRoundStyleE2ESK_EENS1_15EpilogueDefaultEEEEEvvEEEEvNT_6ParamsE,@"STO_CUDA_ENTRY STV_DEFAULT"
_ZN7cutlass13device_kernelINS_4gemm6kernel13GemmUniversalIN4cute5tupleIJiiiiEEENS1_10collective13CollectiveMmaINS1_37MainloopSm90TmaGmmaWarpSpecializedFP8ILi22ENS5_IJNS4_1CILi4EEESB_NSA_ILi1EEEEEENS1_35KernelTmaWarpSpecializedCooperativeEEENS5_IJNSA_ILi256EEENSA_ILi64EEENSA_ILi32EEEEEENS_12float_e4m3_tENS5_IJlSC_lEEESK_SL_NS4_8TiledMMAINS4_8MMA_AtomIJNS4_4SM904GMMA30MMA_64x64x32_F32E4M3E4M3_SS_TNILNSP_7ScaleInE1ELSR_1EEEEEENS4_6LayoutINS5_IJNSA_ILi2EEESC_SC_EEENS5_IJSC_NSA_ILi0EEESX_EEEEENS5_IJNS4_10UnderscoreES10_S10_EEEEENS4_23SM90_TMA_LOAD_MULTICASTENS4_14ComposedLayoutINS4_7SwizzleILi1ELi4ELi3EEENS4_18smem_ptr_flag_bitsILi8EEENSU_INS5_IJNSA_ILi8EEESI_EEENS5_IJSI_SC_EEEEEEEvNS4_8identityES13_S1D_vS1E_EENS_8epilogue10collective6detail29Sm90TmaWarpSpecializedAdapterINS1H_15DefaultEpilogueISK_SL_SL_NS1G_6thread17LinearCombinationISK_Li1EffLNS1L_9ScaleType4KindE0ELNS_15FloatRoundStyleE2ESK_EENS1_15EpilogueDefaultEEEEEvvEEEEvNT_6ParamsE:
[----:B------:R-:W-:Y:S01]  /*0000*/  LDC R1, c[0x0][0x28] ;  /* 0x00000a00ff017b82 */ /* 0x000fe20000000800 */
[----:B------:R-:W0:Y:S01]  /*0010*/  S2R R0, SR_TID.X ;  /* 0x0000000000007919 */ /* 0x000e220000002100 */
[----:B------:R-:W-:Y:S01]  /*0020*/  ELECT P0, URZ, PT ;  /* 0x00000000003f782f */ /* 0x000fe20003800000 */
[----:B------:R-:W-:Y:S01]  /*0030*/  BSSY B0, `(.L_x_0) ;  /* 0x000000f000007945 */ /* 0x000fe20003800000 */
[--C-:B0-----:R-:W-:Y:S02]  /*0040*/  SHF.R.U32.HI R2, RZ, 0x5, R0.reuse ;  /* 0x00000005ff027819 */ /* 0x101fe40000011600 */
[----:B------:R-:W-:-:S03]  /*0050*/  SHF.R.U32.HI R3, RZ, 0x7, R0 ;  /* 0x00000007ff037819 */ /* 0x000fc60000011600 */
[----:B------:R-:W0:Y:S04]  /*0060*/  SHFL.IDX PT, R7, R2, RZ, 0x1f ;  /* 0x00001fff02077589 */ /* 0x000e2800000e0000 */
[----:B------:R-:W1:Y:S01]  /*0070*/  SHFL.IDX PT, R3, R3, RZ, 0x1f ;  /* 0x00001fff03037589 */ /* 0x000e6200000e0000 */
[----:B0-----:R-:W-:-:S13]  /*0080*/  ISETP.NE.OR P0, PT, R7, RZ, !P0 ;  /* 0x000000ff0700720c */ /* 0x001fda0004705670 */
[----:B-1----:R-:W-:Y:S05]  /*0090*/  @P0 BRA `(.L_x_1) ;  /* 0x0000000000200947 */ /* 0x002fea0003800000 */
[----:B------:R-:W-:Y:S02]  /*00a0*/  ULDC.64 UR4, c[0x0][0x198] ;  /* 0x0000660000047ab9 */ /* 0x000fe40000000a00 */
[----:B------:R-:W-:Y:S02]  /*00b0*/  UIADD3 UR6, UP0, UR4, 0xf0, URZ ;  /* 0x000000f004067890 */ /* 0x000fe4000ff1e03f */
[----:B------:R-:W-:Y:S02]  /*00c0*/  UIADD3 UR4, UP1, UR4, 0x1f0, URZ ;  /* 0x000001f004047890 */ /* 0x000fe4000ff3e03f */
[----:B------:R-:W-:Y:S02]  /*00d0*/  UIADD3.X UR7, URZ, UR5, URZ, UP0, !UPT ;  /* 0x000000053f077290 */ /* 0x000fe400087fe43f */
[----:B------:R-:W-:-:S07]  /*00e0*/  UIADD3.X UR5, URZ, UR5, URZ, UP1, !UPT ;  /* 0x000000053f057290 */ /* 0x000fce0008ffe43f */
[----:B------:R0:W-:Y:S02]  /*00f0*/  UTMACCTL.PF [UR6] ;  /* 0x00000000060079b9 */ /* 0x0001e40008040000 */
[----:B------:R0:W-:Y:S02]  /*0100*/  UTMACCTL.PF [UR4] ;  /* 0x00000000040079b9 */ /* 0x0001e40008040000 */
[----:B0-----:R-:W-:Y:S01]  /*0110*/  NOP ;  /* 0x0000000000007918 */ /* 0x001fe20000000000 */
.L_x_1:
[----:B------:R-:W-:Y:S05]  /*0120*/  BSYNC B0 ;  /* 0x0000000000007941 */ /* 0x000fea0003800000 */
.L_x_0:
[----:B------:R-:W0:Y:S02]  /*0130*/  SHFL.IDX PT, R4, R2, RZ, 0x1f ;  /* 0x00001fff02047589 */ /* 0x000e2400000e0000 */
[----:B0-----:R-:W-:-:S13]  /*0140*/  ISETP.NE.AND P0, PT, R4, RZ, PT ;  /* 0x000000ff0400720c */ /* 0x001fda0003f05270 */
[----:B------:R-:W-:Y:S05]  /*0150*/  @P0 BRA `(.L_x_2) ;  /* 0x0000000000f40947 */ /* 0x000fea0003800000 */
[----:B------:R-:W-:Y:S01]  /*0160*/  ELECT P0, URZ, PT ;  /* 0x00000000003f782f */ /* 0x000fe20003800000 */
[----:B------:R-:W-:-:S12]  /*0170*/  BSSY B0, `(.L_x_2) ;  /* 0x000003b000007945 */ /* 0x000fd80003800000 */
[----:B------:R-:W-:Y:S05]  /*0180*/  @!P0 BRA `(.L_x_3) ;  /* 0x0000000000e48947 */ /* 0x000fea0003800000 */
[----:B------:R-:W0:Y:S01]  /*0190*/  S2UR UR8, SR_CgaCtaId ;  /* 0x00000000000879c3 */ /* 0x000e220000008800 */
[----:B------:R-:W-:Y:S01]  /*01a0*/  UMOV UR4, 0x400 ;  /* 0x0000040000047882 */ /* 0x000fe20000000000 */
[----:B------:R-:W-:Y:S01]  /*01b0*/  UMOV UR5, 0x1 ;  /* 0x0000000100057882 */ /* 0x000fe20000000000 */
[----:B------:R-:W-:Y:S02]  /*01c0*/  UMOV UR6, 0xe ;  /* 0x0000000e00067882 */ /* 0x000fe40000000000 */
[----:B------:R-:W-:-:S04]  /*01d0*/  UIADD3 UR6, -UR6, 0x100000, URZ ;  /* 0x0010000006067890 */ /* 0x000fc8000fffe13f */
[----:B------:R-:W-:Y:S02]  /*01e0*/  USHF.L.U32 UR7, UR6, 0xb, URZ ;  /* 0x0000000b06077899 */ /* 0x000fe4000800063f */
[----:B------:R-:W-:Y:S02]  /*01f0*/  USHF.L.U32 UR6, UR6, 0x1, URZ ;  /* 0x0000000106067899 */ /* 0x000fe4000800063f */
[----:B0-----:R-:W-:Y:S02]  /*0200*/  ULEA UR8, UR8, UR4, 0x18 ;  /* 0x0000000408087291 */ /* 0x001fe4000f8ec03f */
[----:B------:R-:W-:-:S04]  /*0210*/  UIADD3 UR4, -UR5, 0x100000, URZ ;  /* 0x0010000005047890 */ /* 0x000fc8000fffe13f */
[----:B------:R-:W-:Y:S02]  /*0220*/  USHF.L.U32 UR5, UR4, 0xb, URZ ;  /* 0x0000000b04057899 */ /* 0x000fe4000800063f */
[----:B------:R-:W-:Y:S01]  /*0230*/  USHF.L.U32 UR4, UR4, 0x1, URZ ;  /* 0x0000000104047899 */ /* 0x000fe2000800063f */
[----:B------:R-:W0:Y:S11]  /*0240*/  FENCE.VIEW.ASYNC.S ;  /* 0x00000000000073c6 */ /* 0x000e360000000000 */
[----:B0-----:R0:W1:Y:S01]  /*0250*/  SYNCS.EXCH.64 URZ, [UR8], UR4 ;  /* 0x00000004083f75b2 */ /* 0x0010620008000100 */
[----:B------:R0:W2:Y:S01]  /*0260*/  SYNCS.EXCH.64 URZ, [UR8+0xb0], UR6 ;  /* 0x0000b006083f75b2 */ /* 0x0000a20008000100 */
[----:B------:R0:W3:Y:S01]  /*0270*/  SYNCS.EXCH.64 URZ, [UR8+0x8], UR4 ;  /* 0x00000804083f75b2 */ /* 0x0000e20008000100 */
[----:B------:R0:W4:Y:S01]  /*0280*/  SYNCS.EXCH.64 URZ, [UR8+0xb8], UR6 ;  /* 0x0000b806083f75b2 */ /* 0x0001220008000100 */
[----:B------:R0:W0:Y:S01]  /*0290*/  SYNCS.EXCH.64 URZ, [UR8+0x10], UR4 ;  /* 0x00001004083f75b2 */ /* 0x0000220008000100 */
        /* <DEDUP_REMOVED lines=39> */
[----:B-1234-:R-:W-:Y:S01]  /*0510*/  NOP ;  /* 0x0000000000007918 */ /* 0x01efe20000000000 */
.L_x_3:
[----:B0-----:R-:W-:Y:S05]  /*0520*/  BSYNC B0 ;  /* 0x0000000000007941 */ /* 0x001fea0003800000 */
.L_x_2:
[----:B------:R-:W-:Y:S01]  /*0530*/  SHF.R.S32.HI R5, RZ, 0x1f, R0 ;  /* 0x0000001fff057819 */ /* 0x000fe20000011400 */
[----:B------:R-:W0:Y:S01]  /*0540*/  SHFL.IDX PT, R2, R2, RZ, 0x1f ;  /* 0x00001fff02027589 */ /* 0x000e2200000e0000 */
[----:B------:R-:W1:Y:S01]  /*0550*/  S2UR UR8, SR_CTAID.X ;  /* 0x00000000000879c3 */ /* 0x000e620000002500 */
[----:B------:R-:W-:Y:S02]  /*0560*/  ELECT P0, URZ, PT ;  /* 0x00000000003f782f */ /* 0x000fe40003800000 */
[----:B------:R-:W-:Y:S01]  /*0570*/  LEA.HI R5, R5, R0, RZ, 0x7 ;  /* 0x0000000005057211 */ /* 0x000fe200078f38ff */
[----:B------:R-:W2:Y:S01]  /*0580*/  S2R R8, SR_CTAID.Y ;  /* 0x0000000000087919 */ /* 0x000ea20000002600 */
[----:B------:R-:W-:Y:S01]  /*0590*/  SHF.R.S32.HI R13, RZ, 0x1f, R4 ;  /* 0x0000001fff0d7819 */ /* 0x000fe20000011404 */
[----:B------:R-:W-:Y:S01]  /*05a0*/  ULDC UR4, c[0x0][0x150] ;  /* 0x0000540000047ab9 */ /* 0x000fe20000000800 */
[----:B------:R-:W-:Y:S01]  /*05b0*/  LOP3.LUT R5, R5, 0xffffff80, RZ, 0xc0, !PT ;  /* 0xffffff8005057812 */ /* 0x000fe200078ec0ff */
[----:B------:R-:W-:Y:S01]  /*05c0*/  VIADD R16, R3, 0xffffffff ;  /* 0xffffffff03107836 */ /* 0x000fe20000000000 */
[----:B------:R-:W-:Y:S01]  /*05d0*/  LEA.HI R13, R13, R4, RZ, 0x2 ;  /* 0x000000040d0d7211 */ /* 0x000fe200078f10ff */
[----:B------:R-:W3:Y:S01]  /*05e0*/  LDC R12, c[0x0][0x144] ;  /* 0x00005100ff0c7b82 */ /* 0x000ee20000000800 */
[----:B------:R-:W-:Y:S01]  /*05f0*/  NOP ;  /* 0x0000000000007918 */ /* 0x000fe20000000000 */
[----:B------:R-:W-:Y:S01]  /*0600*/  IMAD.IADD R5, R0, 0x1, -R5 ;  /* 0x0000000100057824 */ /* 0x000fe200078e0a05 */
[----:B------:R-:W-:Y:S01]  /*0610*/  LOP3.LUT R13, R13, 0x3ffffffc, RZ, 0xc0, !PT ;  /* 0x3ffffffc0d0d7812 */ /* 0x000fe200078ec0ff */
[----:B------:R-:W-:Y:S01]  /*0620*/  NOP ;  /* 0x0000000000007918 */ /* 0x000fe20000000000 */
[----:B------:R-:W-:-:S02]  /*0630*/  ISETP.GE.U32.AND P6, PT, R16, 0x2, PT ;  /* 0x000000021000780c */ /* 0x000fc40003fc6070 */
[----:B------:R-:W-:Y:S01]  /*0640*/  SHF.R.S32.HI R6, RZ, 0x1f, R5 ;  /* 0x0000001fff067819 */ /* 0x000fe20000011405 */
[----:B------:R-:W-:Y:S01]  /*0650*/  IMAD.IADD R4, R4, 0x1, -R13 ;  /* 0x0000000104047824 */ /* 0x000fe200078e0a0d */
[----:B------:R-:W4:Y:S01]  /*0660*/  LDC R14, c[0x0][0x140] ;  /* 0x00005000ff0e7b82 */ /* 0x000f220000000800 */
[----:B------:R-:W-:Y:S02]  /*0670*/  ISETP.NE.AND P4, PT, R3, RZ, PT ;  /* 0x000000ff0300720c */ /* 0x000fe40003f85270 */
[----:B------:R-:W-:Y:S02]  /*0680*/  LEA.HI R6, R6, R5, RZ, 0x3 ;  /* 0x0000000506067211 */ /* 0x000fe400078f18ff */
[----:B0-----:R-:W-:Y:S02]  /*0690*/  ISETP.NE.OR P0, PT, R2, RZ, !P0 ;  /* 0x000000ff0200720c */ /* 0x001fe40004705670 */
[--C-:B------:R-:W-:Y:S02]  /*06a0*/  SHF.R.S32.HI R2, RZ, 0x3, R6.reuse ;  /* 0x00000003ff027819 */ /* 0x100fe40000011406 */
[----:B------:R-:W-:-:S02]  /*06b0*/  SHF.R.S32.HI R11, RZ, 0x1f, R6 ;  /* 0x0000001fff0b7819 */ /* 0x000fc40000011406 */
[----:B-1----:R-:W-:Y:S02]  /*06c0*/  I2FP.F32.U32 R6, UR8 ;  /* 0x0000000800067c45 */ /* 0x002fe40008201000 */
[----:B------:R-:W-:-:S03]  /*06d0*/  LEA.HI R11, R11, R2, RZ, 0x2 ;  /* 0x000000020b0b7211 */ /* 0x000fc600078f10ff */
[----:B------:R-:W-:Y:S01]  /*06e0*/  FMUL R6, R6, UR4 ;  /* 0x0000000406067c20 */ /* 0x000fe20008400000 */
[----:B------:R-:W-:Y:S01]  /*06f0*/  LOP3.LUT R11, R11, 0xfffffffc, RZ, 0xc0, !PT ;  /* 0xfffffffc0b0b7812 */ /* 0x000fe200078ec0ff */
[----:B------:R-:W-:Y:S01]  /*0700*/  VOTEU.ALL UP0, P0 ;  /* 0x00000000003f7886 */ /* 0x000fe20000000000 */
[----:B------:R-:W-:Y:S01]  /*0710*/  ULDC UR4, c[0x0][0x154] ;  /* 0x0000550000047ab9 */ /* 0x000fe20000000800 */
[----:B------:R-:W-:Y:S02]  /*0720*/  VOTEU.ALL UP1, P0 ;  /* 0x00000000003f7886 */ /* 0x000fe40000020000 */
[----:B------:R-:W-:Y:S01]  /*0730*/  IMAD.IADD R11, R2, 0x1, -R11 ;  /* 0x00000001020b7824 */ /* 0x000fe200078e0a0b */
[----:B------:R-:W0:Y:S01]  /*0740*/  F2I.U32.TRUNC.NTZ R6, R6 ;  /* 0x0000000600067305 */ /* 0x000e22000020f000 */
[----:B--2---:R-:W-:Y:S01]  /*0750*/  I2FP.F32.U32 R2, R8 ;  /* 0x0000000800027245 */ /* 0x004fe20000201000 */
[----:B------:R-:W1:Y:S01]  /*0760*/  @!UP0 S2UR UR7, SR_CgaCtaId ;  /* 0x00000000000789c3 */ /* 0x000e620000008800 */
[----:B------:R-:W-:Y:S01]  /*0770*/  IMAD R4, R4, 0x4, R11 ;  /* 0x0000000404047824 */ /* 0x000fe200078e020b */
[----:B------:R-:W-:Y:S01]  /*0780*/  @!UP0 UMOV UR6, 0x400 ;  /* 0x0000040000068882 */ /* 0x000fe20000000000 */
[----:B----4-:R-:W-:Y:S01]  /*0790*/  ISETP.EQ.U32.AND P2, PT, R14, 0x1, PT ;  /* 0x000000010e00780c */ /* 0x010fe20003f42070 */
[----:B------:R-:W-:Y:S01]  /*07a0*/  FMUL R10, R2, UR4 ;  /* 0x00000004020a7c20 */ /* 0x000fe20008400000 */
[----:B------:R-:W-:Y:S01]  /*07b0*/  SHF.R.S32.HI R2, RZ, 0x1f, R7 ;  /* 0x0000001fff027819 */ /* 0x000fe20000011407 */
[----:B------:R-:W-:Y:S01]  /*07c0*/  UMOV UR4, 0x20 ;  /* 0x0000002000047882 */ /* 0x000fe20000000000 */
[----:B------:R-:W-:Y:S01]  /*07d0*/  SHF.R.S32.HI R11, RZ, 0x1f, R4 ;  /* 0x0000001fff0b7819 */ /* 0x000fe20000011404 */
[----:B------:R-:W-:-:S04]  /*07e0*/  @!UP0 UIADD3 UR4, -UR4, 0x100000, URZ ;  /* 0x0010000004048890 */ /* 0x000fc8000fffe13f */
[----:B------:R-:W-:Y:S02]  /*07f0*/  @!UP0 USHF.L.U32 UR5, UR4, 0xb, URZ ;  /* 0x0000000b04058899 */ /* 0x000fe4000800063f */
[----:B------:R-:W-:Y:S01]  /*0800*/  @!UP0 USHF.L.U32 UR4, UR4, 0x1, URZ ;  /* 0x0000000104048899 */ /* 0x000fe2000800063f */
[----:B------:R-:W-:Y:S01]  /*0810*/  LEA.HI R2, R2, R7, RZ, 0x2 ;  /* 0x0000000702027211 */ /* 0x000fe200078f10ff */
[----:B------:R-:W2:Y:S01]  /*0820*/  F2I.U32.TRUNC.NTZ R10, R10 ;  /* 0x0000000a000a7305 */ /* 0x000ea2000020f000 */
[----:B------:R-:W-:Y:S01]  /*0830*/  LEA.HI R11, R11, R4, RZ, 0x2 ;  /* 0x000000040b0b7211 */ /* 0x000fe200078f10ff */
[----:B0-----:R-:W-:Y:S01]  /*0840*/  IMAD.MOV R13, RZ, RZ, -R6 ;  /* 0x000000ffff0d7224 */ /* 0x001fe200078e0a06 */
[----:B------:R-:W-:Y:S02]  /*0850*/  LOP3.LUT R2, R2, 0xfffffffc, RZ, 0xc0, !PT ;  /* 0xfffffffc02027812 */ /* 0x000fe400078ec0ff */
[----:B------:R-:W-:Y:S01]  /*0860*/  LOP3.LUT R11, R11, 0xfffffffc, RZ, 0xc0, !PT ;  /* 0xfffffffc0b0b7812 */ /* 0x000fe200078ec0ff */
[----:B---3--:R-:W-:-:S02]  /*0870*/  IMAD R12, R12, R13, UR8 ;  /* 0x000000080c0c7e24 */ /* 0x008fc4000f8e020d */
[----:B------:R-:W0:Y:S01]  /*0880*/  LDC R13, c[0x0][0x148] ;  /* 0x00005200ff0d7b82 */ /* 0x000e220000000800 */
[----:B------:R-:W-:Y:S02]  /*0890*/  IMAD.IADD R7, R7, 0x1, -R2 ;  /* 0x0000000107077824 */ /* 0x000fe400078e0a02 */
[C---:B------:R-:W-:Y:S01]  /*08a0*/  IMAD.IADD R11, R4.reuse, 0x1, -R11 ;  /* 0x00000001040b7824 */ /* 0x040fe200078e0a0b */
[----:B-1----:R-:W-:Y:S01]  /*08b0*/  @!UP0 ULEA UR6, UR7, UR6, 0x18 ;  /* 0x0000000607068291 */ /* 0x002fe2000f8ec03f */
[----:B--2---:R-:W-:Y:S01]  /*08c0*/  IMAD.MOV R20, RZ, RZ, -R10 ;  /* 0x000000ffff147224 */ /* 0x004fe200078e0a0a */
[----:B------:R-:W-:Y:S01]  /*08d0*/  ISETP.NE.AND P1, PT, R7, 0x3, PT ;  /* 0x000000030700780c */ /* 0x000fe20003f25270 */
[----:B------:R-:W-:Y:S01]  /*08e0*/  VOTEU.ALL UP0, P0 ;  /* 0x00000000003f7886 */ /* 0x000fe20000000000 */
[----:B------:R-:W-:Y:S01]  /*08f0*/  ISETP.NE.AND P3, PT, R11, R12, PT ;  /* 0x0000000c0b00720c */ /* 0x000fe20003f65270 */
[----:B------:R-:W-:Y:S01]  /*0900*/  IMAD.SHL.U32 R11, R4, 0x4, RZ ;  /* 0x00000004040b7824 */ /* 0x000fe200078e00ff */
[----:B------:R-:W-:Y:S01]  /*0910*/  LOP3.LUT P0, RZ, R5, 0x7, RZ, 0xc0, !PT ;  /* 0x0000000705ff7812 */ /* 0x000fe2000780c0ff */
[----:B------:R-:W-:Y:S01]  /*0920*/  IMAD.MOV.U32 R5, RZ, RZ, 0x1 ;  /* 0x00000001ff057424 */ /* 0x000fe200078e00ff */
[----:B------:R-:W-:-:S02]  /*0930*/  ISETP.EQ.OR P1, PT, R7, RZ, !P1 ;  /* 0x000000ff0700720c */ /* 0x000fc40004f22670 */
[----:B------:R-:W-:Y:S02]  /*0940*/  LOP3.LUT R6, R4, 0xc, R11, 0x78, !PT ;  /* 0x0000000c04067812 */ /* 0x000fe400078e780b */
[----:B------:R-:W-:Y:S01]  /*0950*/  ISETP.EQ.AND P1, PT, R3, RZ, P1 ;  /* 0x000000ff0300720c */ /* 0x000fe20000f22270 */
[----:B------:R-:W1:Y:S02]  /*0960*/  FENCE.VIEW.ASYNC.S ;  /* 0x00000000000073c6 */ /* 0x000e640000000000 */
[----:B-1----:R1:W2:Y:S01]  /*0970*/  @!UP0 SYNCS.EXCH.64 URZ, [UR6+0x170], UR4 ;  /* 0x00017004063f85b2 */ /* 0x0022a20008000100 */
[----:B------:R-:W-:Y:S02]  /*0980*/  ISETP.LT.U32.AND P0, PT, R6, 0x10, !P0 ;  /* 0x000000100600780c */ /* 0x000fe40004701070 */
[----:B------:R-:W-:Y:S02]  /*0990*/  SEL R4, RZ, 0x1, !P1 ;  /* 0x00000001ff047807 */ /* 0x000fe40004800000 */
[----:B------:R-:W-:Y:S01]  /*09a0*/  @P3 SHF.R.S32.HI R11, RZ, 0x1f, R6 ;  /* 0x0000001fff0b3819 */ /* 0x000fe20000011406 */
[----:B0-----:R-:W-:Y:S01]  /*09b0*/  IMAD R2, R13, R20, R8 ;  /* 0x000000140d027224 */ /* 0x001fe200078e0208 */
[----:B------:R-:W-:-:S02]  /*09c0*/  SEL R4, R4, 0x2, P6 ;  /* 0x0000000204047807 */ /* 0x000fc40003000000 */
[----:B------:R-:W-:-:S04]  /*09d0*/  @P3 LEA.HI R11, R11, R6, RZ, 0x2 ;  /* 0x000000060b0b3211 */ /* 0x000fc800078f10ff */
[----:B------:R-:W-:Y:S01]  /*09e0*/  @P3 SHF.R.S32.HI R11, RZ, 0x2, R11 ;  /* 0x00000002ff0b3819 */ /* 0x000fe2000001140b */
[----:B------:R1:W0:Y:S03]  /*09f0*/  @!UP1 SYNCS.EXCH.64 URZ, [UR6+0x178], UR4 ;  /* 0x00017804063f95b2 */ /* 0x0002260008000100 */
[----:B------:R-:W-:Y:S01]  /*0a00*/  @P3 ISETP.NE.AND P5, PT, R11, R2, PT ;  /* 0x000000020b00320c */ /* 0x000fe20003fa5270 */
[----:B------:R-:W-:Y:S01]  /*0a10*/  NOP ;  /* 0x0000000000007918 */ /* 0x000fe20000000000 */
[----:B------:R-:W-:Y:S02]  /*0a20*/  SEL R2, RZ, 0x1, !P0 ;  /* 0x00000001ff027807 */ /* 0x000fe40004000000 */
[----:B------:R-:W-:-:S04]  /*0a30*/  @P3 SEL R5, RZ, 0x1, P5 ;  /* 0x00000001ff053807 */ /* 0x000fc80002800000 */
[----:B------:R-:W-:Y:S01]  /*0a40*/  LOP3.LUT R5, R5, R2, RZ, 0xc0, !PT ;  /* 0x0000000205057212 */ /* 0x000fe200078ec0ff */
[----:B-12---:R-:W-:Y:S06]  /*0a50*/  @!P2 BRA `(.L_x_4) ;  /* 0x000000000008a947 */ /* 0x006fec0003800000 */
[----:B0-----:R-:W-:Y:S01]  /*0a60*/  UCGABAR_ARV ;  /* 0x00000000000079c7 */ /* 0x001fe20008000000 */
[----:B------:R-:W-:Y:S05]  /*0a70*/  BRA `(.L_x_5) ;  /* 0x0000000000047947 */ /* 0x000fea0003800000 */
.L_x_4:
[----:B0-----:R-:W-:Y:S01]  /*0a80*/  NOP ;  /* 0x0000000000007918 */ /* 0x001fe20000000000 */
.L_x_5:
[----:B------:R-:W0:Y:S01]  /*0a90*/  LDC R2, c[0x0][0x65c] ;  /* 0x00019700ff027b82 */ /* 0x000e220000000800 */
[----:B------:R-:W-:Y:S01]  /*0aa0*/  IMAD.MOV.U32 R3, RZ, RZ, RZ ;  /* 0x000000ffff037224 */ /* 0x000fe200078e00ff */
[----:B0-----:R-:W-:Y:S01]  /*0ab0*/  ISETP.NE.AND P3, PT, R2, 0x1, PT ;  /* 0x000000010200780c */ /* 0x001fe20003f65270 */
[----:B------:R-:W-:-:S12]  /*0ac0*/  IMAD.U32 R2, RZ, RZ, UR8 ;  /* 0x00000008ff027e24 */ /* 0x000fd8000f8e00ff */
[----:B------:R-:W0:Y:S01]  /*0ad0*/  @P3 LDC R15, c[0x0][0x10] ;  /* 0x00000400ff0f3b82 */ /* 0x000e220000000800 */
[----:B------:R-:W-:Y:S02]  /*0ae0*/  @P3 IMAD.MOV.U32 R9, RZ, RZ, RZ ;  /* 0x000000ffff093224 */ /* 0x000fe400078e00ff */
[----:B------:R-:W-:-:S05]  /*0af0*/  @P3 IMAD.MOV.U32 R17, RZ, RZ, RZ ;  /* 0x000000ffff113224 */ /* 0x000fca00078e00ff */
[----:B------:R-:W1:Y:S01]  /*0b00*/  @!P3 LDC R11, c[0x0][0xc] ;  /* 0x00000300ff0bbb82 */ /* 0x000e620000000800 */
[----:B0-----:R-:W-:-:S04]  /*0b10*/  @P3 IMAD.WIDE.U32 R14, R15, UR8, R8 ;  /* 0x000000080f0e3c25 */ /* 0x001fc8000f8e0008 */
[----:B-1----:R-:W-:-:S04]  /*0b20*/  @!P3 IMAD.WIDE.U32 R10, R8, R11, R2 ;  /* 0x0000000b080ab225 */ /* 0x002fc800078e0002 */
[----:B------:R-:W-:Y:S02]  /*0b30*/  @P3 IMAD.MOV.U32 R2, RZ, RZ, R14 ;  /* 0x000000ffff023224 */ /* 0x000fe400078e000e */
[----:B------:R-:W-:Y:S02]  /*0b40*/  @P3 IMAD.IADD R3, R15, 0x1, R17 ;  /* 0x000000010f033824 */ /* 0x000fe400078e0211 */
[----:B------:R-:W-:Y:S02]  /*0b50*/  @!P3 IMAD.MOV.U32 R2, RZ, RZ, R10 ;  /* 0x000000ffff02b224 */ /* 0x000fe400078e000a */
[----:B------:R-:W-:Y:S01]  /*0b60*/  @!P3 IMAD.MOV.U32 R3, RZ, RZ, R11 ;  /* 0x000000ffff03b224 */ /* 0x000fe200078e000b */
[----:B------:R-:W-:Y:S06]  /*0b70*/  @!P2 BRA `(.L_x_6) ;  /* 0x00000000000ca947 */ /* 0x000fec0003800000 */
[----:B------:R-:W-:Y:S01]  /*0b80*/  UCGABAR_WAIT ;  /* 0x0000000000007dc7 */ /* 0x000fe20008000000 */
[----:B------:R-:W-:Y:S01]  /*0b90*/  CCTL.IVALL ;  /* 0x00000000ff00798f */ /* 0x000fe20002000000 */
[----:B------:R-:W-:Y:S05]  /*0ba0*/  BRA `(.L_x_7) ;  /* 0x0000000000047947 */ /* 0x000fea0003800000 */
.L_x_6:
[----:B------:R-:W-:Y:S06]  /*0bb0*/  BAR.SYNC.DEFER_BLOCKING 0x0 ;  /* 0x0000000000007b1d */ /* 0x000fec0000010000 */
.L_x_7:
[----:B------:R-:W-:Y:S05]  /*0bc0*/  @!P4 BRA `(.L_x_8) ;  /* 0x00000074009cc947 */ /* 0x000fea0003800000 */
[----:B------:R-:W-:-:S13]  /*0bd0*/  ISETP.GT.U32.AND P0, PT, R16, 0x1, PT ;  /* 0x000000011000780c */ /* 0x000fda0003f04070 */
[----:B------:R-:W-:Y:S05]  /*0be0*/  @P0 EXIT ;  /* 0x000000000000094d */ /* 0x000fea0003800000 */
[----:B------:R-:W-:Y:S01]  /*0bf0*/  ULDC.64 UR4, c[0x0][0x650] ;  /* 0x0001940000047ab9 */ /* 0x000fe20000000a00 */
[----:B------:R-:W-:Y:S01]  /*0c00*/  PRMT R14, RZ, 0x7610, R14 ;  /* 0x00007610ff0e7816 */ /* 0x000fe2000000000e */
[----:B------:R-:W-:Y:S01]  /*0c10*/  IMAD.MOV.U32 R10, RZ, RZ, -0x1 ;  /* 0xffffffffff0a7424 */ /* 0x000fe200078e00ff */
[----:B------:R-:W-:Y:S01]  /*0c20*/  ISETP.GE.U32.AND P0, PT, R2, UR4, PT ;  /* 0x0000000402007c0c */ /* 0x000fe2000bf06070 */
[----:B------:R-:W-:Y:S02]  /*0c30*/  IMAD.MOV.U32 R11, RZ, RZ, -0x1 ;  /* 0xffffffffff0b7424 */ /* 0x000fe400078e00ff */
[----:B------:R-:W-:Y:S01]  /*0c40*/  IMAD.MOV.U32 R7, RZ, RZ, -0x1 ;  /* 0xffffffffff077424 */ /* 0x000fe200078e00ff */
[----:B------:R-:W-:-:S13]  /*0c50*/  ISETP.GE.U32.AND.EX P0, PT, R3, UR5, PT, P0 ;  /* 0x0000000503007c0c */ /* 0x000fda000bf06100 */
[----:B------:R-:W-:Y:S05]  /*0c60*/  @P0 BRA `(.L_x_9) ;  /* 0x0000000400280947 */ /* 0x000fea0003800000 */
[----:B------:R-:W0:Y:S01]  /*0c70*/  LDC.64 R22, c[0x0][0x628] ;  /* 0x00018a00ff167b82 */ /* 0x000e220000000a00 */
[----:B------:R-:W-:Y:S02]  /*0c80*/  IMAD.MOV.U32 R10, RZ, RZ, R2 ;  /* 0x000000ffff0a7224 */ /* 0x000fe400078e0002 */
[----:B------:R-:W-:-:S05]  /*0c90*/  IMAD.MOV.U32 R11, RZ, RZ, R3 ;  /* 0x000000ffff0b7224 */ /* 0x000fca00078e0003 */
[----:B------:R-:W1:Y:S08]  /*0ca0*/  LDC R18, c[0x0][0x630] ;  /* 0x00018c00ff127b82 */ /* 0x000e700000000800 */
[----:B------:R-:W2:Y:S01]  /*0cb0*/  LDC.64 R24, c[0x0][0x620] ;  /* 0x00018800ff187b82 */ /* 0x000ea20000000a00 */
[----:B0-----:R-:W-:-:S04]  /*0cc0*/  ISETP.NE.U32.AND P0, PT, R22, RZ, PT ;  /* 0x000000ff1600720c */ /* 0x001fc80003f05070 */
[----:B------:R-:W-:-:S13]  /*0cd0*/  ISETP.NE.AND.EX P0, PT, R23, RZ, PT, P0 ;  /* 0x000000ff1700720c */ /* 0x000fda0003f05300 */
[----:B-12---:R-:W-:Y:S05]  /*0ce0*/  @!P0 BRA `(.L_x_10) ;  /* 0x0000000000288947 */ /* 0x006fea0003800000 */
[----:B------:R-:W0:Y:S02]  /*0cf0*/  LDC R7, c[0x0][0x634] ;  /* 0x00018d00ff077b82 */ /* 0x000e240000000800 */
[----:B0-----:R-:W-:-:S05]  /*0d00*/  IADD3 R7, P0, R2, R7, RZ ;  /* 0x0000000702077210 */ /* 0x001fca0007f1e0ff */
[----:B------:R-:W-:-:S04]  /*0d10*/  IMAD.X R19, RZ, RZ, R3, P0 ;  /* 0x000000ffff137224 */ /* 0x000fc800000e0603 */
[----:B------:R-:W-:-:S04]  /*0d20*/  IMAD.WIDE.U32 R10, R19, R22, RZ ;  /* 0x00000016130a7225 */ /* 0x000fc800078e00ff */
[----:B------:R-:W-:-:S04]  /*0d30*/  IMAD.WIDE.U32 R14, P0, R7, R23, R10 ;  /* 0x00000017070e7225 */ /* 0x000fc8000780000a */
[----:B------:R-:W-:-:S04]  /*0d40*/  IMAD.WIDE.U32 R10, R7, R22, RZ ;  /* 0x00000016070a7225 */ /* 0x000fc800078e00ff */
[----:B------:R-:W-:Y:S01]  /*0d50*/  IMAD.X R17, RZ, RZ, RZ, P0 ;  /* 0x000000ffff117224 */ /* 0x000fe200000e06ff */
[----:B------:R-:W-:Y:S01]  /*0d60*/  IADD3 RZ, P0, R11, R14, RZ ;  /* 0x0000000e0bff7210 */ /* 0x000fe20007f1e0ff */
[----:B------:R-:W-:-:S04]  /*0d70*/  IMAD.MOV.U32 R16, RZ, RZ, R15 ;  /* 0x000000ffff107224 */ /* 0x000fc800078e000f */
[----:B------:R-:W-:-:S08]  /*0d80*/  IMAD.WIDE.U32.X R10, R19, R23, R16, P0 ;  /* 0x00000017130a7225 */ /* 0x000fd000000e0410 */
.L_x_10:
[----:B------:R-:W0:Y:S01]  /*0d90*/  LDC.64 R26, c[0x0][0x640] ;  /* 0x00019000ff1a7b82 */ /* 0x000e220000000a00 */
[--C-:B------:R-:W-:Y:S01]  /*0da0*/  SHF.R.U64 R28, R10, R18, R11.reuse ;  /* 0x000000120a1c7219 */ /* 0x100fe2000000120b */
[----:B------:R-:W-:Y:S01]  /*0db0*/  IMAD R29, R13, R20, R8 ;  /* 0x000000140d1d7224 */ /* 0x000fe200078e0208 */
[----:B------:R-:W-:Y:S01]  /*0dc0*/  SHF.R.U32.HI R7, RZ, R18, R11 ;  /* 0x00000012ff077219 */ /* 0x000fe2000001160b */
[----:B------:R-:W-:Y:S01]  /*0dd0*/  IMAD.MOV.U32 R23, RZ, RZ, 0x1 ;  /* 0x00000001ff177424 */ /* 0x000fe200078e00ff */
[----:B------:R-:W-:-:S03]  /*0de0*/  IADD3 R9, P0, RZ, -R28, RZ ;  /* 0x8000001cff097210 */ /* 0x000fc60007f1e0ff */
[----:B------:R-:W1:Y:S02]  /*0df0*/  LDC R16, c[0x0][0x618] ;  /* 0x00018600ff107b82 */ /* 0x000e640000000800 */
[----:B------:R-:W-:Y:S02]  /*0e00*/  IMAD.X R7, RZ, RZ, ~R7, P0 ;  /* 0x000000ffff077224 */ /* 0x000fe400000e0e07 */
[----:B------:R-:W-:-:S04]  /*0e10*/  IMAD.WIDE.U32 R10, R9, R24, R2 ;  /* 0x00000018090a7225 */ /* 0x000fc800078e0002 */
[----:B------:R-:W2:Y:S01]  /*0e20*/  LDC R15, c[0x0][0x608] ;  /* 0x00018200ff0f7b82 */ /* 0x000ea20000000800 */
[----:B------:R-:W-:-:S04]  /*0e30*/  IMAD R14, R7, R24, RZ ;  /* 0x00000018070e7224 */ /* 0x000fc800078e02ff */
[----:B------:R-:W-:-:S03]  /*0e40*/  IMAD R7, R9, R25, R14 ;  /* 0x0000001909077224 */ /* 0x000fc600078e020e */
[----:B------:R-:W3:Y:S01]  /*0e50*/  LDC R22, c[0x0][0x658] ;  /* 0x00019600ff167b82 */ /* 0x000ee20000000800 */
[----:B------:R-:W-:Y:S01]  /*0e60*/  IMAD.IADD R7, R11, 0x1, R7 ;  /* 0x000000010b077824 */ /* 0x000fe200078e0207 */
[----:B0-----:R-:W-:-:S04]  /*0e70*/  ISETP.NE.U32.AND P0, PT, R26, RZ, PT ;  /* 0x000000ff1a00720c */ /* 0x001fc80003f05070 */
[----:B------:R-:W-:Y:S02]  /*0e80*/  ISETP.NE.AND.EX P0, PT, R27, RZ, PT, P0 ;  /* 0x000000ff1b00720c */ /* 0x000fe40003f05300 */
[----:B------:R-:W0:Y:S01]  /*0e90*/  LDC R18, c[0x0][0x600] ;  /* 0x00018000ff127b82 */ /* 0x000e220000000800 */
[-CC-:B-1----:R-:W-:Y:S02]  /*0ea0*/  SHF.R.U64 R19, R10, R16.reuse, R7.reuse ;  /* 0x000000100a137219 */ /* 0x182fe40000001207 */
[----:B------:R-:W-:Y:S01]  /*0eb0*/  SHF.R.U32.HI R10, RZ, R16, R7 ;  /* 0x00000010ff0a7219 */ /* 0x000fe20000011607 */
[----:B------:R-:W-:-:S04]  /*0ec0*/  IMAD.MOV.U32 R7, RZ, RZ, -0x1 ;  /* 0xffffffffff077424 */ /* 0x000fc800078e00ff */
[----:B------:R-:W1:Y:S01]  /*0ed0*/  LDC R21, c[0x0][0x648] ;  /* 0x00019200ff157b82 */ /* 0x000e620000000800 */
[-CC-:B--2---:R-:W-:Y:S02]  /*0ee0*/  SHF.R.U64 R16, R19, R15.reuse, R10.reuse ;  /* 0x0000000f13107219 */ /* 0x184fe4000000120a */
[----:B------:R-:W-:-:S05]  /*0ef0*/  SHF.R.U32.HI R9, RZ, R15, R10 ;  /* 0x0000000fff097219 */ /* 0x000fca000001160a */
[----:B------:R-:W2:Y:S01]  /*0f00*/  LDC R24, c[0x0][0x638] ;  /* 0x00018e00ff187b82 */ /* 0x000ea20000000800 */
[-CC-:B---3--:R-:W-:Y:S02]  /*0f10*/  SHF.R.U64 R20, R16, R22.reuse, R9.reuse ;  /* 0x0000001610147219 */ /* 0x188fe40000001209 */
[-C--:B------:R-:W-:Y:S02]  /*0f20*/  SHF.L.U32 R7, R7, R22.reuse, RZ ;  /* 0x0000001607077219 */ /* 0x080fe400000006ff */
[----:B------:R-:W-:Y:S01]  /*0f30*/  SHF.R.U32.HI R9, RZ, R22, R9 ;  /* 0x00000016ff097219 */ /* 0x000fe20000011609 */
[----:B------:R-:W-:Y:S01]  /*0f40*/  IMAD.MOV.U32 R8, RZ, RZ, R20 ;  /* 0x000000ffff087224 */ /* 0x000fe200078e0014 */
[----:B------:R-:W-:Y:S01]  /*0f50*/  LOP3.LUT R13, RZ, R7, RZ, 0x33, !PT ;  /* 0x00000007ff0d7212 */ /* 0x000fe200078e33ff */
[----:B------:R-:W3:Y:S01]  /*0f60*/  LDC R25, c[0x0][0x610] ;  /* 0x00018400ff197b82 */ /* 0x000ee20000000800 */
[----:B------:R-:W-:Y:S05]  /*0f70*/  @!P0 BRA `(.L_x_11) ;  /* 0x0000000000288947 */ /* 0x000fea0003800000 */
[----:B------:R-:W4:Y:S02]  /*0f80*/  LDC R7, c[0x0][0x64c] ;  /* 0x00019300ff077b82 */ /* 0x000f240000000800 */
[----:B----4-:R-:W-:-:S05]  /*0f90*/  IADD3 R7, P0, R20, R7, RZ ;  /* 0x0000000714077210 */ /* 0x010fca0007f1e0ff */
        /* <DEDUP_REMOVED lines=8> */
.L_x_11:
[----:B-1----:R-:W-:Y:S01]  /*1020*/  SHF.R.U64 R9, R8, R21, R9 ;  /* 0x0000001508097219 */ /* 0x002fe20000001209 */
[----:B0-----:R-:W-:Y:S01]  /*1030*/  VIADD R10, R18, 0xffffffff ;  /* 0xffffffff120a7836 */ /* 0x001fe20000000000 */
[----:B------:R-:W-:Y:S01]  /*1040*/  SHF.L.U32 R7, R23, R22, RZ ;  /* 0x0000001617077219 */ /* 0x000fe200000006ff */
[----:B------:R-:W-:Y:S01]  /*1050*/  IMAD.MOV.U32 R14, RZ, RZ, 0x1 ;  /* 0x00000001ff0e7424 */ /* 0x000fe200078e00ff */
[----:B------:R-:W-:Y:S01]  /*1060*/  LOP3.LUT R8, R16, R13, RZ, 0xc0, !PT ;  /* 0x0000000d10087212 */ /* 0x000fe200078ec0ff */
[----:B------:R-:W-:Y:S01]  /*1070*/  IMAD.MOV R11, RZ, RZ, -R9 ;  /* 0x000000ffff0b7224 */ /* 0x000fe200078e0a09 */
[----:B------:R-:W-:Y:S02]  /*1080*/  SEL R12, R12, R29, !P3 ;  /* 0x0000001d0c0c7207 */ /* 0x000fe40005800000 */
[----:B------:R-:W-:Y:S01]  /*1090*/  LOP3.LUT R10, R19, R10, RZ, 0xc0, !PT ;  /* 0x0000000a130a7212 */ /* 0x000fe200078ec0ff */
[----:B------:R-:W-:Y:S02]  /*10a0*/  IMAD R9, R7, R9, R8 ;  /* 0x0000000907097224 */ /* 0x000fe400078e0208 */
[----:B--2---:R-:W-:-:S02]  /*10b0*/  IMAD R7, R11, R24, R20 ;  /* 0x000000180b077224 */ /* 0x004fc400078e0214 */
[----:B---3--:R-:W-:Y:S02]  /*10c0*/  IMAD R12, R9, R25, R12 ;  /* 0x00000019090c7224 */ /* 0x008fe400078e020c */
[----:B------:R-:W-:-:S05]  /*10d0*/  IMAD R7, R7, R18, R10 ;  /* 0x0000001207077224 */ /* 0x000fca00078e020a */
[----:B------:R-:W-:Y:S02]  /*10e0*/  SEL R11, R7, R12, !P3 ;  /* 0x0000000c070b7207 */ /* 0x000fe40005800000 */
[----:B------:R-:W-:Y:S01]  /*10f0*/  SEL R10, R12, R7, !P3 ;  /* 0x000000070c0a7207 */ /* 0x000fe20005800000 */
[----:B------:R-:W-:-:S07]  /*1100*/  IMAD.MOV.U32 R7, RZ, RZ, R28 ;  /* 0x000000ffff077224 */ /* 0x000fce00078e001c */
.L_x_9:
[----:B------:R-:W-:-:S08]  /*1110*/  NOP ;  /* 0x0000000000007918 */ /* 0x000fd00000000000 */
[----:B------:R-:W0:Y:S02]  /*1120*/  USETMAXREG.TRY_ALLOC.CTAPOOL UP0, 0xe8 ;  /* 0x000000e8000079c8 */ /* 0x000e240008000600 */
[----:B0-----:R-:W-:-:S13]  /*1130*/  PLOP3.LUT P0, PT, PT, PT, UP0, 0x80, 0x0 ;  /* 0x000000000000781c */ /* 0x001fda0003f0f008 */
[----:B------:R-:W-:Y:S05]  /*1140*/  @!P0 BRA `(.L_x_9) ;  /* 0xfffffffc00f08947 */ /* 0x000fea000383ffff */
[----:B------:R-:W-:Y:S01]  /*1150*/  ULDC.64 UR4, c[0x0][0x598] ;  /* 0x0001660000047ab9 */ /* 0x000fe20000000a00 */
[----:B------:R-:W-:Y:S01]  /*1160*/  ULDC.64 UR16, c[0x0][0x208] ;  /* 0x0000820000107ab9 */ /* 0x000fe20000000a00 */
[----:B------:R-:W-:-:S04]  /*1170*/  ISETP.NE.U32.AND P0, PT, RZ, UR4, PT ;  /* 0x00000004ff007c0c */ /* 0x000fc8000bf05070 */
[----:B------:R-:W-:-:S13]  /*1180*/  ISETP.NE.AND.EX P0, PT, RZ, UR5, PT, P0 ;  /* 0x00000005ff007c0c */ /* 0x000fda000bf05300 */
[----:B------:R-:W-:Y:S05]  /*1190*/  @!P0 BRA `(.L_x_12) ;  /* 0x00000000001c8947 */ /* 0x000fea0003800000 */
[----:B------:R-:W0:Y:S02]  /*11a0*/  LDC.64 R8, c[0x0][0x598] ;  /* 0x00016600ff087b82 */ /* 0x000e240000000a00 */
[----:B0-----:R-:W2:Y:S02]  /*11b0*/  LDG.E.64 R8, desc[UR16][R8.64] ;  /* 0x0000001008087981 */ /* 0x001ea4000c1e1b00 */
[----:B--2---:R-:W-:-:S04]  /*11c0*/  ISETP.NE.U32.AND P0, PT, R8, RZ, PT ;  /* 0x000000ff0800720c */ /* 0x004fc80003f05070 */
[----:B------:R-:W-:-:S13]  /*11d0*/  ISETP.NE.AND.EX P0, PT, R9, RZ, PT, P0 ;  /* 0x000000ff0900720c */ /* 0x000fda0003f05300 */
[----:B------:R-:W-:Y:S05]  /*11e0*/  @!P0 BRA `(.L_x_12) ;  /* 0x0000000000088947 */ /* 0x000fea0003800000 */
[----:B------:R0:W5:Y:S01]  /*11f0*/  LD.E R8, desc[UR16][R8.64] ;  /* 0x0000001008087980 */ /* 0x000162000c101900 */
[----:B------:R-:W-:Y:S05]  /*1200*/  BRA `(.L_x_13) ;  /* 0x0000000000207947 */ /* 0x000fea0003800000 */
.L_x_12:
[----:B------:R-:W-:Y:S02]  /*1210*/  ULDC.64 UR4, c[0x0][0x588] ;  /* 0x0001620000047ab9 */ /* 0x000fe40000000a00 */
[----:B------:R-:W-:-:S04]  /*1220*/  ISETP.NE.U32.AND P0, PT, RZ, UR4, PT ;  /* 0x00000004ff007c0c */ /* 0x000fc8000bf05070 */
[----:B------:R-:W-:-:S13]  /*1230*/  ISETP.NE.AND.EX P0, PT, RZ, UR5, PT, P0 ;  /* 0x00000005ff007c0c */ /* 0x000fda000bf05300 */
[----:B------:R-:W-:Y:S05]  /*1240*/  @!P0 BRA `(.L_x_14) ;  /* 0x00000000000c8947 */ /* 0x000fea0003800000 */
[----:B------:R-:W0:Y:S02]  /*1250*/  LDC.64 R8, c[0x0][0x588] ;  /* 0x00016200ff087b82 */ /* 0x000e240000000a00 */
[----:B0-----:R1:W5:Y:S01]  /*1260*/  LDG.E R8, desc[UR16][R8.64] ;  /* 0x0000001008087981 */ /* 0x001362000c1e1900 */
[----:B------:R-:W-:Y:S05]  /*1270*/  BRA `(.L_x_13) ;  /* 0x0000000000047947 */ /* 0x000fea0003800000 */
.L_x_14:
[----:B------:R-:W2:Y:S02]  /*1280*/  LDC R8, c[0x0][0x580] ;  /* 0x00016000ff087b82 */ /* 0x000ea40000000800 */
.L_x_13:
[----:B------:R-:W-:Y:S02]  /*1290*/  ULDC.64 UR4, c[0x0][0x5a0] ;  /* 0x0001680000047ab9 */ /* 0x000fe40000000a00 */
[----:B------:R-:W-:-:S04]  /*12a0*/  ISETP.NE.U32.AND P0, PT, RZ, UR4, PT ;  /* 0x00000004ff007c0c */ /* 0x000fc8000bf05070 */
[----:B------:R-:W-:-:S13]  /*12b0*/  ISETP.NE.AND.EX P0, PT, RZ, UR5, PT, P0 ;  /* 0x00000005ff007c0c */ /* 0x000fda000bf05300 */
[----:B------:R-:W-:Y:S05]  /*12c0*/  @!P0 BRA `(.L_x_15) ;  /* 0x00000000001c8947 */ /* 0x000fea0003800000 */
[----:B------:R-:W3:Y:S02]  /*12d0*/  LDC.64 R12, c[0x0][0x5a0] ;  /* 0x00016800ff0c7b82 */ /* 0x000ee40000000a00 */
[----:B---3--:R-:W3:Y:S02]  /*12e0*/  LDG.E.64 R12, desc[UR16][R12.64] ;  /* 0x000000100c0c7981 */ /* 0x008ee4000c1e1b00 */
[----:B---3--:R-:W-:-:S04]  /*12f0*/  ISETP.NE.U32.AND P0, PT, R12, RZ, PT ;  /* 0x000000ff0c00720c */ /* 0x008fc80003f05070 */
[----:B------:R-:W-:-:S13]  /*1300*/  ISETP.NE.AND.EX P0, PT, R13, RZ, PT, P0 ;  /* 0x000000ff0d00720c */ /* 0x000fda0003f05300 */
[----:B------:R-:W-:Y:S05]  /*1310*/  @!P0 BRA `(.L_x_15) ;  /* 0x0000000000088947 */ /* 0x000fea0003800000 */
[----:B01----:R0:W5:Y:S01]  /*1320*/  LD.E R9, desc[UR16][R12.64] ;  /* 0x000000100c097980 */ /* 0x003162000c101900 */
[----:B------:R-:W-:Y:S05]  /*1330*/  BRA `(.L_x_16) ;  /* 0x0000000000207947 */ /* 0x000fea0003800000 */
.L_x_15:
[----:B------:R-:W-:Y:S02]  /*1340*/  ULDC.64 UR4, c[0x0][0x590] ;  /* 0x0001640000047ab9 */ /* 0x000fe40000000a00 */
[----:B------:R-:W-:-:S04]  /*1350*/  ISETP.NE.U32.AND P0, PT, RZ, UR4, PT ;  /* 0x00000004ff007c0c */ /* 0x000fc8000bf05070 */
[----:B------:R-:W-:-:S13]  /*1360*/  ISETP.NE.AND.EX P0, PT, RZ, UR5, PT, P0 ;  /* 0x00000005ff007c0c */ /* 0x000fda000bf05300 */
[----:B------:R-:W-:Y:S05]  /*1370*/  @!P0 BRA `(.L_x_17) ;  /* 0x00000000000c8947 */ /* 0x000fea0003800000 */
[----:B------:R-:W0:Y:S02]  /*1380*/  LDC.64 R12, c[0x0][0x590] ;  /* 0x00016400ff0c7b82 */ /* 0x000e240000000a00 */
[----:B01----:R1:W5:Y:S01]  /*1390*/  LDG.E R9, desc[UR16][R12.64] ;  /* 0x000000100c097981 */ /* 0x003362000c1e1900 */
[----:B------:R-:W-:Y:S05]  /*13a0*/  BRA `(.L_x_16) ;  /* 0x0000000000047947 */ /* 0x000fea0003800000 */
.L_x_17:
[----:B01----:R-:W3:Y:S02]  /*13b0*/  LDC R9, c[0x0][0x584] ;  /* 0x00016100ff097b82 */ /* 0x003ee40000000800 */
.L_x_16:
[----:B------:R-:W-:-:S13]  /*13c0*/  LOP3.LUT P0, RZ, R14, 0xff, RZ, 0xc0, !PT ;  /* 0x000000ff0eff7812 */ /* 0x000fda000780c0ff */
[----:B------:R-:W-:Y:S05]  /*13d0*/  @!P0 EXIT ;  /* 0x000000000000894d */ /* 0x000fea0003800000 */
[----:B------:R-:W-:Y:S01]  /*13e0*/  ULDC UR4, c[0x0][0x28c] ;  /* 0x0000a30000047ab9 */ /* 0x000fe20000000800 */
[----:B------:R-:W-:Y:S01]  /*13f0*/  LOP3.LUT R144, R4, 0x1, RZ, 0xfc, !PT ;  /* 0x0000000104907812 */ /* 0x000fe200078efcff */
[----:B------:R-:W-:-:S04]  /*1400*/  UIADD3 UR4, UR4, 0x1f, URZ ;  /* 0x0000001f04047890 */ /* 0x000fc8000fffe03f */
[----:B------:R-:W-:-:S04]  /*1410*/  USHF.R.S32.HI UR5, URZ, 0x1f, UR4 ;  /* 0x0000001f3f057899 */ /* 0x000fc80008011404 */
[----:B------:R-:W-:-:S03]  /*1420*/  ULEA.HI UR5, UR5, UR4, URZ, 0x5 ;  /* 0x0000000405057291 */ /* 0x000fc6000f8f283f */
[----:B------:R-:W-:Y:S01]  /*1430*/  UMOV UR4, URZ ;  /* 0x0000003f00047c82 */ /* 0x000fe20008000000 */
[----:B------:R-:W-:-:S03]  /*1440*/  USHF.R.S32.HI UR9, URZ, 0x5, UR5 ;  /* 0x000000053f097899 */ /* 0x000fc60008011405 */
[----:B------:R-:W-:-:S09]  /*1450*/  UMOV UR5, URZ ;  /* 0x0000003f00057c82 */ /* 0x000fd20008000000 */
.L_x_172:
[----:B01----:R-:W-:Y:S01]  /*1460*/  LOP3.LUT R12, R0, 0x80, RZ, 0xc0, !PT ;  /* 0x00000080000c7812 */ /* 0x003fe200078ec0ff */
[----:B------:R-:W0:Y:S01]  /*1470*/  S2UR UR13, SR_CgaCtaId ;  /* 0x00000000000d79c3 */ /* 0x000e220000008800 */
[----:B------:R-:W-:Y:S01]  /*1480*/  UMOV UR12, 0x400 ;  /* 0x00000400000c7882 */ /* 0x000fe20000000000 */
[----:B------:R-:W-:Y:S01]  /*1490*/  UMOV UR6, URZ ;  /* 0x0000003f00067c82 */ /* 0x000fe20008000000 */
[----:B------:R-:W-:Y:S01]  /*14a0*/  SHF.R.U32.HI R12, RZ, 0x7, R12 ;  /* 0x00000007ff0c7819 */ /* 0x000fe2000001160c */
[----:B------:R-:W-:Y:S01]  /*14b0*/  UMOV UR7, URZ ;  /* 0x0000003f00077c82 */ /* 0x000fe20008000000 */
[----:B------:R-:W-:Y:S01]  /*14c0*/  UMOV UR18, UR5 ;  /* 0x0000000500127c82 */ /* 0x000fe20008000000 */
[----:B------:R-:W-:Y:S02]  /*14d0*/  CS2R R20, SRZ ;  /* 0x0000000000147805 */ /* 0x000fe4000001ff00 */
[----:B------:R-:W-:Y:S01]  /*14e0*/  CS2R R18, SRZ ;  /* 0x0000000000127805 */ /* 0x000fe2000001ff00 */
[----:B------:R-:W1:Y:S01]  /*14f0*/  LDC R13, c[0x0][0x28c] ;  /* 0x0000a300ff0d7b82 */ /* 0x000e620000000800 */
[----:B----4-:R-:W4:Y:S01]  /*1500*/  SHFL.IDX PT, R12, R12, RZ, 0x1f ;  /* 0x00001fff0c0c7589 */ /* 0x010f2200000e0000 */
[----:B------:R-:W-:-:S02]  /*1510*/  CS2R R22, SRZ ;  /* 0x0000000000167805 */ /* 0x000fc4000001ff00 */
[----:B------:R-:W-:Y:S02]  /*1520*/  CS2R R88, SRZ ;  /* 0x0000000000587805 */ /* 0x000fe4000001ff00 */
[----:B------:R-:W-:Y:S02]  /*1530*/  CS2R R90, SRZ ;  /* 0x00000000005a7805 */ /* 0x000fe4000001ff00 */
[----:B------:R-:W-:Y:S02]  /*1540*/  CS2R R92, SRZ ;  /* 0x00000000005c7805 */ /* 0x000fe4000001ff00 */
[----:B------:R-:W-:Y:S02]  /*1550*/  CS2R R94, SRZ ;  /* 0x00000000005e7805 */ /* 0x000fe4000001ff00 */
[----:B------:R-:W-:Y:S02]  /*1560*/  CS2R R98, SRZ ;  /* 0x0000000000627805 */ /* 0x000fe4000001ff00 */
        /* <DEDUP_REMOVED lines=16> */
[----:B-1----:R-:W-:Y:S02]  /*1670*/  ISETP.GE.AND P0, PT, R13, 0x1, PT ;  /* 0x000000010d00780c */ /* 0x002fe40003f06270 */
[----:B------:R-:W-:Y:S02]  /*1680*/  CS2R R130, SRZ ;  /* 0x0000000000827805 */ /* 0x000fe4000001ff00 */
[----:B----4-:R-:W-:-:S02]  /*1690*/  R2UR UR8, R12 ;  /* 0x000000000c0872ca */ /* 0x010fc400000e0000 */
[----:B------:R-:W-:Y:S02]  /*16a0*/  CS2R R132, SRZ ;  /* 0x0000000000847805 */ /* 0x000fe4000001ff00 */
[----:B------:R-:W-:Y:S02]  /*16b0*/  CS2R R134, SRZ ;  /* 0x0000000000867805 */ /* 0x000fe4000001ff00 */
[----:B------:R-:W-:Y:S02]  /*16c0*/  CS2R R136, SRZ ;  /* 0x0000000000887805 */ /* 0x000fe4000001ff00 */
[----:B------:R-:W-:Y:S02]  /*16d0*/  CS2R R138, SRZ ;  /* 0x00000000008a7805 */ /* 0x000fe4000001ff00 */
[----:B------:R-:W-:Y:S02]  /*16e0*/  CS2R R140, SRZ ;  /* 0x00000000008c7805 */ /* 0x000fe4000001ff00 */
[----:B------:R-:W-:Y:S01]  /*16f0*/  CS2R R142, SRZ ;  /* 0x00000000008e7805 */ /* 0x000fe2000001ff00 */
[----:B------:R-:W-:Y:S01]  /*1700*/  IMAD.MOV.U32 R145, RZ, RZ, RZ ;  /* 0x000000ffff917224 */ /* 0x000fe200078e00ff */
[----:B------:R-:W-:Y:S01]  /*1710*/  CS2R R56, SRZ ;  /* 0x0000000000387805 */ /* 0x000fe2000001ff00 */
[----:B------:R-:W-:Y:S01]  /*1720*/  IMAD.MOV.U32 R147, RZ, RZ, RZ ;  /* 0x000000ffff937224 */ /* 0x000fe200078e00ff */
[----:B------:R-:W-:Y:S01]  /*1730*/  CS2R R58, SRZ ;  /* 0x00000000003a7805 */ /* 0x000fe2000001ff00 */
[----:B------:R-:W-:Y:S01]  /*1740*/  IMAD.U32 R16, RZ, RZ, UR4 ;  /* 0x00000004ff107e24 */ /* 0x000fe2000f8e00ff */
[----:B------:R-:W-:Y:S01]  /*1750*/  CS2R R60, SRZ ;  /* 0x00000000003c7805 */ /* 0x000fe2000001ff00 */
[----:B------:R-:W-:Y:S01]  /*1760*/  ULEA.HI UR10, UR8, UR8, URZ, 0x1 ;  /* 0x00000008080a7291 */ /* 0x000fe2000f8f083f */
[----:B------:R-:W-:-:S02]  /*1770*/  CS2R R62, SRZ ;  /* 0x00000000003e7805 */ /* 0x000fc4000001ff00 */
[----:B------:R-:W-:Y:S02]  /*1780*/  CS2R R64, SRZ ;  /* 0x0000000000407805 */ /* 0x000fe4000001ff00 */
[----:B------:R-:W-:Y:S01]  /*1790*/  CS2R R66, SRZ ;  /* 0x0000000000427805 */ /* 0x000fe2000001ff00 */
[----:B------:R-:W-:Y:S01]  /*17a0*/  ULOP3.LUT UR11, UR10, 0x1ffffe, URZ, 0xc0, !UPT ;  /* 0x001ffffe0a0b7892 */ /* 0x000fe2000f8ec03f */
[----:B------:R-:W-:Y:S01]  /*17b0*/  CS2R R68, SRZ ;  /* 0x0000000000447805 */ /* 0x000fe2000001ff00 */
[----:B0-----:R-:W-:Y:S01]  /*17c0*/  ULEA UR10, UR13, UR12, 0x18 ;  /* 0x0000000c0d0a7291 */ /* 0x001fe2000f8ec03f */
[----:B------:R-:W-:Y:S01]  /*17d0*/  CS2R R70, SRZ ;  /* 0x0000000000467805 */ /* 0x000fe2000001ff00 */
[----:B------:R-:W-:Y:S01]  /*17e0*/  UIADD3 UR11, UR8, -UR11, URZ ;  /* 0x8000000b080b7290 */ /* 0x000fe2000fffe03f */
[----:B------:R-:W-:Y:S02]  /*17f0*/  CS2R R72, SRZ ;  /* 0x0000000000487805 */ /* 0x000fe4000001ff00 */
[----:B------:R-:W-:Y:S01]  /*1800*/  CS2R R74, SRZ ;  /* 0x00000000004a7805 */ /* 0x000fe2000001ff00 */
[----:B------:R-:W-:Y:S01]  /*1810*/  UMOV UR8, URZ ;  /* 0x0000003f00087c82 */ /* 0x000fe20008000000 */
[----:B------:R-:W-:Y:S01]  /*1820*/  ULEA UR11, UR11, UR10, 0xb ;  /* 0x0000000a0b0b7291 */ /* 0x000fe2000f8e583f */
[----:B------:R-:W-:-:S02]  /*1830*/  CS2R R76, SRZ ;  /* 0x00000000004c7805 */ /* 0x000fc4000001ff00 */
[----:B------:R-:W-:Y:S02]  /*1840*/  CS2R R78, SRZ ;  /* 0x00000000004e7805 */ /* 0x000fe4000001ff00 */
[----:B------:R-:W-:Y:S01]  /*1850*/  CS2R R80, SRZ ;  /* 0x0000000000507805 */ /* 0x000fe2000001ff00 */
[----:B------:R-:W-:Y:S01]  /*1860*/  UIADD3 UR11, UR11, 0x280, URZ ;  /* 0x000002800b0b7890 */ /* 0x000fe2000fffe03f */
[----:B------:R-:W-:Y:S02]  /*1870*/  CS2R R82, SRZ ;  /* 0x0000000000527805 */ /* 0x000fe4000001ff00 */
[----:B------:R-:W-:Y:S02]  /*1880*/  CS2R R84, SRZ ;  /* 0x0000000000547805 */ /* 0x000fe4000001ff00 */
[----:B------:R-:W-:Y:S01]  /*1890*/  CS2R R86, SRZ ;  /* 0x0000000000567805 */ /* 0x000fe2000001ff00 */
[----:B------:R-:W-:Y:S01]  /*18a0*/  USHF.R.U32.HI UR11, URZ, 0x4, UR11 ;  /* 0x000000043f0b7899 */ /* 0x000fe2000801160b */
[----:B------:R-:W-:-:S02]  /*18b0*/  CS2R R24, SRZ ;  /* 0x0000000000187805 */ /* 0x000fc4000001ff00 */
[----:B------:R-:W-:Y:S02]  /*18c0*/  CS2R R26, SRZ ;  /* 0x00000000001a7805 */ /* 0x000fe4000001ff00 */
[----:B------:R-:W-:Y:S01]  /*18d0*/  CS2R R28, SRZ ;  /* 0x00000000001c7805 */ /* 0x000fe2000001ff00 */
[----:B------:R-:W-:Y:S01]  /*18e0*/  ULOP3.LUT UR11, UR11, 0x3fff, URZ, 0xc0, !UPT ;  /* 0x00003fff0b0b7892 */ /* 0x000fe2000f8ec03f */
        /* <DEDUP_REMOVED lines=12> */
[----:B------:R-:W-:Y:S01]  /*19b0*/  CS2R R54, SRZ ;  /* 0x0000000000367805 */ /* 0x000fe2000001ff00 */
[----:B--23--:R-:W-:Y:S06]  /*19c0*/  @!P0 BRA `(.L_x_18) ;  /* 0x0000000800308947 */ /* 0x00cfec0003800000 */
[----:B------:R-:W-:-:S13]  /*19d0*/  ISETP.NE.AND P1, PT, R144, 0x3, PT ;  /* 0x000000039000780c */ /* 0x000fda0003f25270 */
[----:B------:R-:W-:Y:S05]  /*19e0*/  @!P1 BRA `(.L_x_19) ;  /* 0x0000000000049947 */ /* 0x000fea0003800000 */
[----:B------:R-:W-:Y:S01]  /*19f0*/  BPT.TRAP 0x1 ;  /* 0x000000040000795c */ /* 0x000fe20000300000 */
.L_x_19:
[----:B------:R-:W-:Y:S01]  /*1a00*/  ULEA UR7, UR5, UR10, 0x3 ;  /* 0x0000000a05077291 */ /* 0x000fe2000f8e183f */
[----:B------:R-:W-:-:S05]  /*1a10*/  IMAD.U32 R12, RZ, RZ, UR4 ;  /* 0x00000004ff0c7e24 */ /* 0x000fca000f8e00ff */
[----:B------:R-:W-:-:S04]  /*1a20*/  SHF.L.U32 R12, R12, 0x1f, RZ ;  /* 0x0000001f0c0c7819 */ /* 0x000fc800000006ff */
[----:B------:R0:W1:Y:S01]  /*1a30*/  SYNCS.PHASECHK.TRANS64.TRYWAIT P0, [UR7], R12 ;  /* 0x0000000cff0075a7 */ /* 0x0000620008000147 */
[----:B------:R-:W-:Y:S05]  /*1a40*/  @!P1 BRA `(.L_x_20) ;  /* 0x0000000000049947 */ /* 0x000fea0003800000 */
[----:B------:R-:W-:Y:S01]  /*1a50*/  BPT.TRAP 0x1 ;  /* 0x000000040000795c */ /* 0x000fe20000300000 */
.L_x_20:
[----:B------:R-:W-:Y:S01]  /*1a60*/  UMOV UR6, 0x1 ;  /* 0x0000000100067882 */ /* 0x000fe20000000000 */
[----:B------:R-:W-:Y:S01]  /*1a70*/  IMAD.MOV.U32 R20, RZ, RZ, RZ ;  /* 0x000000ffff147224 */ /* 0x000fe200078e00ff */
[----:B-1----:R-:W-:Y:S06]  /*1a80*/  @P0 BRA `(.L_x_21) ;  /* 0x0000000000080947 */ /* 0x002fec0003800000 */
[----:B------:R-:W1:Y:S02]  /*1a90*/  SYNCS.PHASECHK.TRANS64.TRYWAIT P0, [UR7], R12 ;  /* 0x0000000cff0075a7 */ /* 0x000e640008000147 */
[----:B-1----:R-:W-:Y:S05]  /*1aa0*/  @!P0 BRA `(.L_x_22) ;  /* 0x00000088001c8947 */ /* 0x002fea0003800000 */
.L_x_21:
[----:B------:R-:W-:Y:S01]  /*1ab0*/  UIADD3 UR7, UR10, 0x2c280, URZ ;  /* 0x0002c2800a077890 */ /* 0x000fe2000fffe03f */
[----:B------:R-:W-:Y:S01]  /*1ac0*/  WARPGROUP.ARRIVE ;  /* 0x00000000000079c5 */ /* 0x000fe20000000000 */
[----:B------:R-:W-:Y:S01]  /*1ad0*/  ULOP3.LUT UR12, UR11, 0x10000, URZ, 0xfc, !UPT ;  /* 0x000100000b0c7892 */ /* 0x000fe2000f8efc3f */
[----:B------:R-:W-:Y:S01]  /*1ae0*/  IMAD.MOV.U32 R21, RZ, RZ, RZ ;  /* 0x000000ffff157224 */ /* 0x000fe200078e00ff */
[----:B------:R-:W-:Y:S01]  /*1af0*/  USHF.R.U32.HI UR7, URZ, 0x4, UR7 ;  /* 0x000000043f077899 */ /* 0x000fe20008011607 */
[----:B------:R-:W-:Y:S01]  /*1b00*/  CS2R R18, SRZ ;  /* 0x0000000000127805 */ /* 0x000fe2000001ff00 */
[----:B------:R-:W-:Y:S01]  /*1b10*/  ULEA UR12, UR5, UR12, 0x9 ;  /* 0x0000000c050c7291 */ /* 0x000fe2000f8e483f */
[----:B------:R-:W-:Y:S01]  /*1b20*/  CS2R R22, SRZ ;  /* 0x0000000000167805 */ /* 0x000fe2000001ff00 */
[----:B------:R-:W-:Y:S01]  /*1b30*/  ULOP3.LUT UR7, UR7, 0x3fff, URZ, 0xc0, !UPT ;  /* 0x00003fff07077892 */ /* 0x000fe2000f8ec03f */
[----:B------:R-:W-:Y:S01]  /*1b40*/  CS2R R88, SRZ ;  /* 0x0000000000587805 */ /* 0x000fe2000001ff00 */
[----:B------:R-:W-:Y:S01]  /*1b50*/  UMOV UR13, 0xc0000010 ;  /* 0xc0000010000d7882 */ /* 0x000fe20000000000 */
[----:B------:R-:W-:Y:S01]  /*1b60*/  UMOV UR15, 0xc0000010 ;  /* 0xc0000010000f7882 */ /* 0x000fe20000000000 */
[----:B------:R-:W-:Y:S01]  /*1b70*/  ULOP3.LUT UR7, UR7, 0x10000, URZ, 0xfc, !UPT ;  /* 0x0001000007077892 */ /* 0x000fe2000f8efc3f */
[----:B------:R-:W-:-:S02]  /*1b80*/  CS2R R90, SRZ ;  /* 0x00000000005a7805 */ /* 0x000fc4000001ff00 */
[----:B------:R-:W-:Y:S02]  /*1b90*/  CS2R R92, SRZ ;  /* 0x00000000005c7805 */ /* 0x000fe4000001ff00 */
[----:B------:R-:W-:Y:S01]  /*1ba0*/  CS2R R94, SRZ ;  /* 0x00000000005e7805 */ /* 0x000fe2000001ff00 */
[----:B------:R-:W-:Y:S01]  /*1bb0*/  ULEA UR14, UR5, UR7, 0x7 ;  /* 0x00000007050e7291 */ /* 0x000fe2000f8e383f */
[----:B------:R-:W-:Y:S01]  /*1bc0*/  CS2R R98, SRZ ;  /* 0x0000000000627805 */ /* 0x000fe2000001ff00 */
[----:B------:R-:W-:Y:S01]  /*1bd0*/  UIADD3 UR7, UR12, 0x100, URZ ;  /* 0x000001000c077890 */ /* 0x000fe2000fffe03f */
[----:B------:R-:W-:Y:S02]  /*1be0*/  CS2R R96, SRZ ;  /* 0x0000000000607805 */ /* 0x000fe4000001ff00 */
[----:B------:R-:W-:Y:S02]  /*1bf0*/  CS2R R100, SRZ ;  /* 0x0000000000647805 */ /* 0x000fe4000001ff00 */
[----:B------:R-:W-:-:S02]  /*1c00*/  CS2R R102, SRZ ;  /* 0x0000000000667805 */ /* 0x000fc4000001ff00 */
[----:B------:R-:W-:Y:S02]  /*1c10*/  CS2R R104, SRZ ;  /* 0x0000000000687805 */ /* 0x000fe4000001ff00 */
[----:B------:R-:W-:Y:S02]  /*1c20*/  CS2R R106, SRZ ;  /* 0x00000000006a7805 */ /* 0x000fe4000001ff00 */
[----:B------:R-:W-:Y:S01]  /*1c30*/  CS2R R110, SRZ ;  /* 0x00000000006e7805 */ /* 0x000fe2000001ff00 */
[----:B------:R-:W-:Y:S01]  /*1c40*/  QGMMA.64x64x32.F32.E4M3.E4M3 R56, gdesc[UR12], RZ, !UPT ;  /* 0x00e000000c3879f3 */ /* 0x000fe2000c7008ff */
[----:B------:R-:W-:Y:S01]  /*1c50*/  UMOV UR12, UR7 ;  /* 0x00000007000c7c82 */ /* 0x000fe20008000000 */
[----:B------:R-:W-:Y:S01]  /*1c60*/  ULDC UR7, c[0x0][0x50c] ;  /* 0x0001430000077ab9 */ /* 0x000fe20000000800 */
[----:B------:R-:W-:Y:S01]  /*1c70*/  UMOV UR13, 0xc0000010 ;  /* 0xc0000010000d7882 */ /* 0x000fe20000000000 */
[----:B------:R-:W-:Y:S01]  /*1c80*/  UISETP.NE.AND UP0, UPT, UR7, 0x1, UPT ;  /* 0x000000010700788c */ /* 0x000fe2000bf05270 */
[----:B------:R-:W-:Y:S01]  /*1c90*/  QGMMA.64x64x32.F32.E4M3.E4M3 R24, gdesc[UR12], RZ, !UPT, gsb0 ;  /* 0x00e000000c1879f3 */ /* 0x000fe2000c0008ff */
[----:B------:R-:W-:-:S02]  /*1ca0*/  CS2R R108, SRZ ;  /* 0x00000000006c7805 */ /* 0x000fc4000001ff00 */
[----:B------:R-:W-:Y:S01]  /*1cb0*/  CS2R R112, SRZ ;  /* 0x0000000000707805 */ /* 0x000fe2000001ff00 */
[----:B------:R-:W-:Y:S01]  /*1cc0*/  USEL UR7, URZ, 0x1, UP0 ;  /* 0x000000013f077887 */ /* 0x000fe20008000000 */
[----:B------:R-:W-:Y:S02]  /*1cd0*/  CS2R R114, SRZ ;  /* 0x0000000000727805 */ /* 0x000fe4000001ff00 */
[----:B------:R-:W-:Y:S02]  /*1ce0*/  CS2R R116, SRZ ;  /* 0x0000000000747805 */ /* 0x000fe4000001ff00 */
[----:B------:R-:W-:Y:S02]  /*1cf0*/  CS2R R118, SRZ ;  /* 0x0000000000767805 */ /* 0x000fe4000001ff00 */
[----:B------:R-:W-:Y:S02]  /*1d00*/  CS2R R120, SRZ ;  /* 0x0000000000787805 */ /* 0x000fe4000001ff00 */
[----:B------:R-:W-:-:S02]  /*1d10*/  CS2R R122, SRZ ;  /* 0x00000000007a7805 */ /* 0x000fc4000001ff00 */
[----:B------:R-:W-:Y:S02]  /*1d20*/  ISETP.NE.AND P0, PT, RZ, UR7, PT ;  /* 0x00000007ff007c0c */ /* 0x000fe4000bf05270 */
        /* <DEDUP_REMOVED lines=9> */
[----:B------:R-:W-:Y:S01]  /*1dc0*/  CS2R R142, SRZ ;  /* 0x00000000008e7805 */ /* 0x000fe2000001ff00 */
[----:B------:R-:W-:Y:S02]  /*1dd0*/  IMAD.MOV.U32 R145, RZ, RZ, RZ ;  /* 0x000000ffff917224 */ /* 0x000fe400078e00ff */
[----:B------:R-:W-:Y:S01]  /*1de0*/  IMAD.MOV.U32 R147, RZ, RZ, RZ ;  /* 0x000000ffff937224 */ /* 0x000fe200078e00ff */
[----:B------:R-:W-:Y:S06]  /*1df0*/  @!P0 BRA `(.L_x_23) ;  /* 0x0000000400088947 */ /* 0x000fec0003800000 */
[----:B------:R-:W-:Y:S02]  /*1e00*/  WARPGROUP.DEPBAR.LE gsb0, 0x0 ;  /* 0x00008000000079c5 */ /* 0x000fe40000010000 */
[----:B------:R-:W-:-:S01]  /*1e10*/  FADD R147, RZ, R56 ;  /* 0x00000038ff937221 */ /* 0x000fc20000000000 */
[----:B------:R-:W-:Y:S01]  /*1e20*/  FADD R142, RZ, R57 ;  /* 0x00000039ff8e7221 */ /* 0x000fe20000000000 */
        /* <DEDUP_REMOVED lines=62> */
[----:B------:R-:W-:-:S06]  /*2210*/  UMOV UR6, URZ ;  /* 0x0000003f00067c82 */ /* 0x000fcc0008000000 */
.L_x_23:
[----:B------:R-:W-:-:S04]  /*2220*/  UIADD3 UR18, UR5, 0x1, URZ ;  /* 0x0000000105127890 */ /* 0x000fc8000fffe03f */
[----:B------:R-:W-:-:S04]  /*2230*/  UISETP.NE.AND UP0, UPT, UR18, 0x16, UPT ;  /* 0x000000161200788c */ /* 0x000fc8000bf05270 */
[----:B------:R-:W-:Y:S02]  /*2240*/  USEL UR8, URZ, 0x1, UP0 ;  /* 0x000000013f087887 */ /* 0x000fe40008000000 */
[----:B------:R-:W-:Y:S02]  /*2250*/  USEL UR18, UR18, URZ, UP0 ;  /* 0x0000003f12127287 */ /* 0x000fe40008000000 */
[----:B------:R-:W-:-:S06]  /*2260*/  ULOP3.LUT UR8, UR4, UR8, URZ, 0x3c, !UPT ;  /* 0x0000000804087292 */ /* 0x000fcc000f8e3c3f */
[----:B------:R-:W-:Y:S01]  /*2270*/  IMAD.U32 R16, RZ, RZ, UR8 ;  /* 0x00000008ff107e24 */ /* 0x000fe2000f8e00ff */
[----:B------:R-:W-:-:S06]  /*2280*/  UMOV UR8, 0x1 ;  /* 0x0000000100087882 */ /* 0x000fcc0000000000 */
.L_x_18:
[----:B------:R-:W-:-:S04]  /*2290*/  UISETP.LT.AND UP0, UPT, UR9, 0x1, UPT ;  /* 0x000000010900788c */ /* 0x000fc8000bf01270 */
[----:B------:R-:W-:-:S04]  /*22a0*/  USEL UR12, UR9, 0x1, UP0 ;  /* 0x00000001090c7887 */ /* 0x000fc80008000000 */
[----:B------:R-:W-:-:S04]  /*22b0*/  UIADD3 UR12, UR9, -UR12, URZ ;  /* 0x8000000c090c7290 */ /* 0x000fc8000fffe03f */
[----:B------:R-:W-:-:S06]  /*22c0*/  UISETP.GE.AND UP0, UPT, UR12, 0x1, UPT ;  /* 0x000000010c00788c */ /* 0x000fcc000bf06270 */
[----:B------:R-:W-:-:S13]  /*22d0*/  PLOP3.LUT P0, PT, PT, PT, UP0, 0x80, 0x0 ;  /* 0x000000000000781c */ /* 0x000fda0003f0f008 */
[----:B------:R-:W-:Y:S05]  /*22e0*/  @!P0 BRA `(.L_x_24) ;  /* 0x0000000800048947 */ /* 0x000fea0003800000 */
[----:B01----:R-:W-:Y:S01]  /*22f0*/  IMAD.U32 R12, RZ, RZ, UR12 ;  /* 0x0000000cff0c7e24 */ /* 0x003fe2000f8e00ff */
[----:B------:R-:W-:Y:S01]  /*2300*/  ULDC UR19, c[0x0][0x50c] ;  /* 0x0001430000137ab9 */ /* 0x000fe20000000800 */
[----:B------:R-:W-:-:S07]  /*2310*/  IMAD.U32 R13, RZ, RZ, UR5 ;  /* 0x00000005ff0d7e24 */ /* 0x000fce000f8e00ff */
.L_x_32:
[----:B------:R-:W-:-:S13]  /*2320*/  ISETP.NE.AND P1, PT, R144, 0x3, PT ;  /* 0x000000039000780c */ /* 0x000fda0003f25270 */
[----:B------:R-:W-:Y:S05]  /*2330*/  @!P1 BRA `(.L_x_25) ;  /* 0x0000000000049947 */ /* 0x000fea0003800000 */
[----:B------:R-:W-:Y:S01]  /*2340*/  BPT.TRAP 0x1 ;  /* 0x000000040000795c */ /* 0x000fe20000300000 */
.L_x_25:
[----:B------:R-:W0:Y:S01]  /*2350*/  S2UR UR12, SR_CgaCtaId ;  /* 0x00000000000c79c3 */ /* 0x000e220000008800 */
[----:B------:R-:W-:Y:S01]  /*2360*/  UMOV UR10, 0x400 ;  /* 0x00000400000a7882 */ /* 0x000fe20000000000 */
[----:B------:R-:W-:Y:S01]  /*2370*/  SHF.L.U32 R14, R16, 0x1f, RZ ;  /* 0x0000001f100e7819 */ /* 0x000fe200000006ff */
[----:B0-----:R-:W-:-:S04]  /*2380*/  ULEA UR10, UR12, UR10, 0x18 ;  /* 0x0000000a0c0a7291 */ /* 0x001fc8000f8ec03f */
[----:B------:R-:W-:-:S09]  /*2390*/  ULEA UR12, UR18, UR10, 0x3 ;  /* 0x0000000a120c7291 */ /* 0x000fd2000f8e183f */
[----:B------:R0:W1:Y:S01]  /*23a0*/  SYNCS.PHASECHK.TRANS64.TRYWAIT P0, [UR12], R14 ;  /* 0x0000000eff0075a7 */ /* 0x000062000800014c */
[----:B------:R-:W-:Y:S05]  /*23b0*/  @!P1 BRA `(.L_x_26) ;  /* 0x0000000000049947 */ /* 0x000fea0003800000 */
[----:B------:R-:W-:Y:S01]  /*23c0*/  BPT.TRAP 0x1 ;  /* 0x000000040000795c */ /* 0x000fe20000300000 */
.L_x_26:
[----:B-1----:R-:W-:Y:S05]  /*23d0*/  @P0 BRA `(.L_x_27) ;  /* 0x0000000000080947 */ /* 0x002fea0003800000 */
[----:B------:R-:W1:Y:S02]  /*23e0*/  SYNCS.PHASECHK.TRANS64.TRYWAIT P0, [UR12], R14 ;  /* 0x0000000eff0075a7 */ /* 0x000e64000800014c */
[----:B-1----:R-:W-:Y:S05]  /*23f0*/  @!P0 BRA `(.L_x_28) ;  /* 0x0000007c00e08947 */ /* 0x002fea0003800000 */
.L_x_27:
[----:B------:R-:W-:Y:S01]  /*2400*/  UIADD3 UR12, UR10, 0x2c280, URZ ;  /* 0x0002c2800a0c7890 */ /* 0x000fe2000fffe03f */
[----:B------:R-:W-:Y:S01]  /*2410*/  WARPGROUP.ARRIVE ;  /* 0x00000000000079c5 */ /* 0x000fe20000000000 */
[----:B------:R-:W-:Y:S02]  /*2420*/  UISETP.NE.AND UP0, UPT, UR7, URZ, UPT ;  /* 0x0000003f0700728c */ /* 0x000fe4000bf05270 */
[----:B------:R-:W-:Y:S02]  /*2430*/  USHF.R.U32.HI UR12, URZ, 0x4, UR12 ;  /* 0x000000043f0c7899 */ /* 0x000fe4000801160c */
[----:B------:R-:W-:Y:S02]  /*2440*/  USEL UR8, UR8, URZ, !UP0 ;  /* 0x0000003f08087287 */ /* 0x000fe4000c000000 */
[----:B------:R-:W-:Y:S02]  /*2450*/  ULOP3.LUT UR7, UR12, 0x3fff, URZ, 0xc0, !UPT ;  /* 0x00003fff0c077892 */ /* 0x000fe4000f8ec03f */
[----:B------:R-:W-:-:S02]  /*2460*/  ULOP3.LUT UR12, UR11, 0x10000, URZ, 0xfc, !UPT ;  /* 0x000100000b0c7892 */ /* 0x000fc4000f8efc3f */
[----:B------:R-:W-:Y:S02]  /*2470*/  ULOP3.LUT UR7, UR7, 0x10000, URZ, 0xfc, !UPT ;  /* 0x0001000007077892 */ /* 0x000fe4000f8efc3f */
[----:B------:R-:W-:Y:S02]  /*2480*/  UISETP.NE.U32.AND UP0, UPT, UR8, URZ, UPT ;  /* 0x0000003f0800728c */ /* 0x000fe4000bf05070 */
[----:B------:R-:W-:Y:S02]  /*2490*/  ULEA UR12, UR18, UR12, 0x9 ;  /* 0x0000000c120c7291 */ /* 0x000fe4000f8e483f */
[----:B------:R-:W-:Y:S02]  /*24a0*/  ULEA UR14, UR18, UR7, 0x7 ;  /* 0x00000007120e7291 */ /* 0x000fe4000f8e383f */
[----:B------:R-:W-:Y:S01]  /*24b0*/  UIADD3 UR7, UR12, 0x100, URZ ;  /* 0x000001000c077890 */ /* 0x000fe2000fffe03f */
[----:B------:R-:W-:Y:S01]  /*24c0*/  UMOV UR13, 0xc0000010 ;  /* 0xc0000010000d7882 */ /* 0x000fe20000000000 */
[----:B------:R-:W-:Y:S01]  /*24d0*/  UMOV UR15, 0xc0000010 ;  /* 0xc0000010000f7882 */ /* 0x000fe20000000000 */
[----:B------:R-:W-:-:S04]  /*24e0*/  UIADD3 UR6, UR6, 0x1, URZ ;  /* 0x0000000106067890 */ /* 0x000fc8000fffe03f */
[----:B------:R-:W-:Y:S01]  /*24f0*/  QGMMA.64x64x32.F32.E4M3.E4M3 R56, gdesc[UR12], R56, UP0 ;  /* 0x00e000000c3879f3 */ /* 0x000fe2000bf00838 */
[----:B------:R-:W-:Y:S01]  /*2500*/  UMOV UR12, UR7 ;  /* 0x00000007000c7c82 */ /* 0x000fe20008000000 */
[----:B------:R-:W-:Y:S02]  /*2510*/  UMOV UR13, 0xc0000010 ;  /* 0xc0000010000d7882 */ /* 0x000fe40000000000 */
[----:B------:R-:W-:Y:S01]  /*2520*/  QGMMA.64x64x32.F32.E4M3.E4M3 R24, gdesc[UR12], R24, UP0, gsb0 ;  /* 0x00e000000c1879f3 */ /* 0x000fe2000b800818 */
[----:B------:R-:W-:-:S04]  /*2530*/  UISETP.NE.AND UP0, UPT, UR6, UR19, UPT ;  /* 0x000000130600728c */ /* 0x000fc8000bf05270 */
[----:B------:R-:W-:-:S06]  /*2540*/  USEL UR7, URZ, 0x1, UP0 ;  /* 0x000000013f077887 */ /* 0x000fcc0008000000 */
[----:B------:R-:W-:Y:S01]  /*2550*/  ISETP.NE.AND P0, PT, RZ, UR7, PT ;  /* 0x00000007ff007c0c */ /* 0x000fe2000bf05270 */
[----:B------:R-:W-:-:S12]  /*2560*/  WARPGROUP.DEPBAR.LE gsb0, 0x1 ;  /* 0x00008000000079c5 */ /* 0x000fd80000010100 */
[----:B------:R-:W-:Y:S05]  /*2570*/  @!P0 BRA `(.L_x_29) ;  /* 0x0000000400088947 */ /* 0x000fea0003800000 */
[----:B------:R-:W-:Y:S02]  /*2580*/  WARPGROUP.DEPBAR.LE gsb0, 0x0 ;  /* 0x00008000000079c5 */ /* 0x000fe40000010000 */
[----:B------:R-:W-:-:S01]  /*2590*/  FADD R147, R56, R147 ;  /* 0x0000009338937221 */ /* 0x000fc20000000000 */
[----:B------:R-:W-:Y:S01]  /*25a0*/  FADD R142, R57, R142 ;  /* 0x0000008e398e7221 */ /* 0x000fe20000000000 */
        /* <DEDUP_REMOVED lines=62> */
[----:B------:R-:W-:-:S06]  /*2990*/  UMOV UR6, URZ ;  /* 0x0000003f00067c82 */ /* 0x000fcc0008000000 */
.L_x_29:
[----:B------:R-:W-:Y:S05]  /*29a0*/  @!P1 BRA `(.L_x_30) ;  /* 0x0000000000049947 */ /* 0x000fea0003800000 */
[----:B------:R-:W-:Y:S01]  /*29b0*/  BPT.TRAP 0x1 ;  /* 0x000000040000795c */ /* 0x000fe20000300000 */
.L_x_30:
[----:B------:R-:W-:-:S13]  /*29c0*/  ISETP.NE.AND P0, PT, R5, RZ, PT ;  /* 0x000000ff0500720c */ /* 0x000fda0003f05270 */
[----:B01----:R-:W-:-:S05]  /*29d0*/  @P0 LEA R14, R13, UR10, 0x3 ;  /* 0x0000000a0d0e0c11 */ /* 0x003fca000f8e18ff */
[----:B------:R-:W-:-:S05]  /*29e0*/  @P0 VIADD R15, R14, 0xb0 ;  /* 0x000000b00e0f0836 */ /* 0x000fca0000000000 */
[----:B------:R-:W-:-:S04]  /*29f0*/  @P0 PRMT R15, R6, 0x654, R15 ;  /* 0x00000654060f0816 */ /* 0x000fc8000000000f */
[----:B------:R0:W-:Y:S01]  /*2a00*/  @P0 SYNCS.ARRIVE.TRANS64.RED.A1T0 RZ, [R15+URZ], RZ ;  /* 0x000000ff0fff09a7 */ /* 0x0001e2000810043f */
[----:B------:R-:W-:-:S13]  /*2a10*/  ISETP.GT.U32.AND P0, PT, R4, 0x1, PT ;  /* 0x000000010400780c */ /* 0x000fda0003f04070 */
[----:B0-----:R-:W-:Y:S05]  /*2a20*/  @P0 BRA `(.L_x_31) ;  /* 0x0000000000040947 */ /* 0x001fea0003800000 */
[----:B------:R-:W-:Y:S01]  /*2a30*/  BPT.TRAP 0x1 ;  /* 0x000000040000795c */ /* 0x000fe20000300000 */
.L_x_31:
[----:B------:R-:W-:Y:S01]  /*2a40*/  UIADD3 UR18, UR18, 0x1, URZ ;  /* 0x0000000112127890 */ /* 0x000fe2000fffe03f */
[C---:B------:R-:W-:Y:S01]  /*2a50*/  ISETP.GT.AND P1, PT, R12.reuse, 0x1, PT ;  /* 0x000000010c00780c */ /* 0x040fe20003f24270 */
[----:B------:R-:W-:Y:S02]  /*2a60*/  VIADD R13, R13, 0x1 ;  /* 0x000000010d0d7836 */ /* 0x000fe40000000000 */
[----:B------:R-:W-:Y:S01]  /*2a70*/  UISETP.NE.AND UP0, UPT, UR18, 0x16, UPT ;  /* 0x000000161200788c */ /* 0x000fe2000bf05270 */
[----:B------:R-:W-:Y:S02]  /*2a80*/  VIADD R12, R12, 0xffffffff ;  /* 0xffffffff0c0c7836 */ /* 0x000fe40000000000 */
[C---:B------:R-:W-:Y:S01]  /*2a90*/  ISETP.NE.AND P0, PT, R13.reuse, 0x16, PT ;  /* 0x000000160d00780c */ /* 0x040fe20003f05270 */
[----:B------:R-:W-:Y:S02]  /*2aa0*/  USEL UR8, URZ, 0x1, UP0 ;  /* 0x000000013f087887 */ /* 0x000fe40008000000 */
[----:B------:R-:W-:Y:S01]  /*2ab0*/  USEL UR18, UR18, URZ, UP0 ;  /* 0x0000003f12127287 */ /* 0x000fe20008000000 */
[----:B------:R-:W-:-:S03]  /*2ac0*/  SEL R13, R13, RZ, P0 ;  /* 0x000000ff0d0d7207 */ /* 0x000fc60000000000 */
[----:B------:R-:W-:Y:S01]  /*2ad0*/  LOP3.LUT R16, R16, UR8, RZ, 0x3c, !PT ;  /* 0x0000000810107c12 */ /* 0x000fe2000f8e3cff */
[----:B------:R-:W-:Y:S01]  /*2ae0*/  UMOV UR8, 0x1 ;  /* 0x0000000100087882 */ /* 0x000fe20000000000 */
[----:B------:R-:W-:Y:S06]  /*2af0*/  @P1 BRA `(.L_x_32) ;  /* 0xfffffff800081947 */ /* 0x000fec000383ffff */
.L_x_24:
[----:B------:R-:W-:Y:S01]  /*2b00*/  UISETP.NE.AND UP0, UPT, UR6, URZ, UPT ;  /* 0x0000003f0600728c */ /* 0x000fe2000bf05270 */
[----:B01----:R-:W0:Y:S03]  /*2b10*/  LDC R12, c[0x0][0x28c] ;  /* 0x0000a300ff0c7b82 */ /* 0x003e260000000800 */
[----:B------:R-:W-:-:S06]  /*2b20*/  USEL UR6, URZ, 0x1, !UP0 ;  /* 0x000000013f067887 */ /* 0x000fcc000c000000 */
[----:B------:R-:W-:Y:S02]  /*2b30*/  ISETP.NE.AND P0, PT, RZ, UR6, PT ;  /* 0x00000006ff007c0c */ /* 0x000fe4000bf05270 */
[----:B0-----:R-:W-:-:S11]  /*2b40*/  ISETP.GE.AND P1, PT, R12, 0x1, PT ;  /* 0x000000010c00780c */ /* 0x001fd60003f26270 */
[----:B------:R-:W-:Y:S05]  /*2b50*/  @!P0 BRA `(.L_x_33) ;  /* 0x0000000400048947 */ /* 0x000fea0003800000 */
[----:B------:R-:W-:Y:S02]  /*2b60*/  WARPGROUP.DEPBAR.LE gsb0, 0x0 ;  /* 0x00008000000079c5 */ /* 0x000fe40000010000 */
[----:B------:R-:W-:Y:S01]  /*2b70*/  FADD R147, R56, R147 ;  /* 0x0000009338937221 */ /* 0x000fe20000000000 */
        /* <DEDUP_REMOVED lines=62> */
[----:B------:R-:W-:-:S07]  /*2f60*/  FADD R20, R20, R55 ;  /* 0x0000003714147221 */ /* 0x000fce0000000000 */
.L_x_33:
[----:B------:R-:W-:Y:S02]  /*2f70*/  WARPGROUP.DEPBAR.LE gsb0, 0x0 ;  /* 0x00008000000079c5 */ /* 0x000fe40000010000 */
[----:B------:R-:W-:Y:S05]  /*2f80*/  @!P1 BRA `(.L_x_34) ;  /* 0x0000000000549947 */ /* 0x000fea0003800000 */
[----:B------:R-:W-:-:S13]  /*2f90*/  ISETP.NE.AND P0, PT, R144, 0x3, PT ;  /* 0x000000039000780c */ /* 0x000fda0003f05270 */
[----:B------:R-:W-:Y:S05]  /*2fa0*/  @!P0 BRA `(.L_x_35) ;  /* 0x0000000000048947 */ /* 0x000fea0003800000 */
[----:B------:R-:W-:Y:S01]  /*2fb0*/  BPT.TRAP 0x1 ;  /* 0x000000040000795c */ /* 0x000fe20000300000 */
.L_x_35:
[----:B------:R-:W-:Y:S01]  /*2fc0*/  ISETP.NE.AND P0, PT, R5, RZ, PT ;  /* 0x000000ff0500720c */ /* 0x000fe20003f05270 */
[----:B------:R-:W-:Y:S01]  /*2fd0*/  BSSY B0, `(.L_x_36) ;  /* 0x000000e000007945 */ /* 0x000fe20003800000 */
[----:B------:R-:W-:-:S11]  /*2fe0*/  ISETP.GT.U32.AND P1, PT, R4, 0x1, PT ;  /* 0x000000010400780c */ /* 0x000fd60003f24070 */
[----:B------:R-:W-:Y:S05]  /*2ff0*/  @!P0 BRA `(.L_x_37) ;  /* 0x00000000002c8947 */ /* 0x000fea0003800000 */
[----:B------:R-:W-:-:S04]  /*3000*/  UISETP.LT.AND UP0, UPT, UR9, 0x1, UPT ;  /* 0x000000010900788c */ /* 0x000fc8000bf01270 */
[----:B------:R-:W-:-:S04]  /*3010*/  USEL UR8, UR9, 0x1, UP0 ;  /* 0x0000000109087887 */ /* 0x000fc80008000000 */
[----:B------:R-:W-:-:S04]  /*3020*/  UIADD3 UR8, UR5, UR9, -UR8 ;  /* 0x0000000905087290 */ /* 0x000fc8000fffe808 */
[----:B------:R-:W-:-:S04]  /*3030*/  UIMAD.WIDE.U32 UR6, UR8, -0x45d1745d, URZ ;  /* 0xba2e8ba3080678a5 */ /* 0x000fc8000f8e003f */
[----:B------:R-:W-:-:S04]  /*3040*/  USHF.R.U32.HI UR6, URZ, 0x4, UR7 ;  /* 0x000000043f067899 */ /* 0x000fc80008011607 */
[----:B------:R-:W-:-:S04]  /*3050*/  UIMAD UR8, UR6, -0x16, UR8 ;  /* 0xffffffea060878a4 */ /* 0x000fc8000f8e0208 */
[----:B------:R-:W-:-:S04]  /*3060*/  ULEA UR8, UR8, UR10, 0x3 ;  /* 0x0000000a08087291 */ /* 0x000fc8000f8e183f */
[----:B------:R-:W-:-:S06]  /*3070*/  UIADD3 UR8, UR8, 0xb0, URZ ;  /* 0x000000b008087890 */ /* 0x000fcc000fffe03f */
[----:B------:R-:W-:-:S05]  /*3080*/  IMAD.U32 R13, RZ, RZ, UR8 ;  /* 0x00000008ff0d7e24 */ /* 0x000fca000f8e00ff */
[----:B------:R-:W-:-:S04]  /*3090*/  PRMT R12, R6, 0x654, R13 ;  /* 0x00000654060c7816 */ /* 0x000fc8000000000d */
[----:B------:R0:W-:Y:S03]  /*30a0*/  SYNCS.ARRIVE.TRANS64.RED.A1T0 RZ, [R12+URZ], RZ ;  /* 0x000000ff0cff79a7 */ /* 0x0001e6000810043f */
.L_x_37:
[----:B------:R-:W-:Y:S05]  /*30b0*/  BSYNC B0 ;  /* 0x0000000000007941 */ /* 0x000fea0003800000 */
.L_x_36:
[----:B------:R-:W-:Y:S05]  /*30c0*/  @P1 BRA `(.L_x_34) ;  /* 0x0000000000041947 */ /* 0x000fea0003800000 */
[----:B------:R-:W-:Y:S01]  /*30d0*/  BPT.TRAP 0x1 ;  /* 0x000000040000795c */ /* 0x000fe20000300000 */
.L_x_34:
[----:B------:R-:W1:Y:S01]  /*30e0*/  LDC R16, c[0x0][0x288] ;  /* 0x0000a200ff107b82 */ /* 0x000e620000000800 */
[----:B------:R-:W-:Y:S01]  /*30f0*/  IMAD.SHL.U32 R33, R11, 0x40, RZ ;  /* 0x000000400b217824 */ /* 0x000fe200078e00ff */
[--C-:B0-----:R-:W-:Y:S01]  /*3100*/  SHF.R.U32.HI R12, RZ, 0x2, R0.reuse ;  /* 0x00000002ff0c7819 */ /* 0x101fe20000011600 */
[----:B------:R-:W-:Y:S01]  /*3110*/  UIADD3 UR5, UR9, UR5, URZ ;  /* 0x0000000509057290 */ /* 0x000fe2000fffe03f */
[----:B------:R-:W-:Y:S01]  /*3120*/  LOP3.LUT R14, R0, 0x60, RZ, 0xc0, !PT ;  /* 0x00000060000e7812 */ /* 0x000fe200078ec0ff */
[----:B------:R-:W-:Y:S01]  /*3130*/  IMAD.SHL.U32 R34, R10, 0x100, RZ ;  /* 0x000001000a227824 */ /* 0x000fe200078e00ff */
[----:B------:R-:W-:Y:S01]  /*3140*/  SHF.R.U32.HI R15, RZ, 0x7, R0 ;  /* 0x00000007ff0f7819 */ /* 0x000fe20000011600 */
[----:B------:R-:W-:Y:S01]  /*3150*/  UISETP.GT.U32.AND UP0, UPT, UR5, 0x15, UPT ;  /* 0x000000150500788c */ /* 0x000fe2000bf04070 */
[----:B------:R-:W-:Y:S01]  /*3160*/  LOP3.LUT R13, R12, 0x7, RZ, 0xc0, !PT ;  /* 0x000000070c0d7812 */ /* 0x000fe200078ec0ff */
[C---:B------:R-:W-:Y:S01]  /*3170*/  IMAD.SHL.U32 R26, R0.reuse, 0x2, RZ ;  /* 0x00000002001a7824 */ /* 0x040fe200078e00ff */
[----:B------:R-:W-:Y:S01]  /*3180*/  SHF.R.U32.HI R14, RZ, 0x1, R14 ;  /* 0x00000001ff0e7819 */ /* 0x000fe2000001160e */
[----:B------:R-:W-:Y:S01]  /*3190*/  ULDC UR12, c[0x0][0x284] ;  /* 0x0000a100000c7ab9 */ /* 0x000fe20000000800 */
[----:B------:R-:W-:Y:S01]  /*31a0*/  LOP3.LUT R12, R15, 0x1, RZ, 0xc0, !PT ;  /* 0x000000010f0c7812 */ /* 0x000fe200078ec0ff */
[----:B------:R-:W-:Y:S01]  /*31b0*/  UISETP.LT.U32.AND UP0, UPT, UR9, 0x16, UP0 ;  /* 0x000000160900788c */ /* 0x000fe20008701070 */
[----:B------:R-:W-:Y:S01]  /*31c0*/  IADD3 R17, RZ, -R14, -R13 ;  /* 0x8000000eff117210 */ /* 0x000fe20007ffe80d */
[----:B------:R-:W-:Y:S01]  /*31d0*/  UISETP.GE.U32.AND UP1, UPT, UR9, 0x16, UPT ;  /* 0x000000160900788c */ /* 0x000fe2000bf26070 */
[----:B------:R-:W-:Y:S01]  /*31e0*/  LOP3.LUT R15, R0, 0x3, RZ, 0xc0, !PT ;  /* 0x00000003000f7812 */ /* 0x000fe200078ec0ff */
[C---:B------:R-:W-:Y:S01]  /*31f0*/  IMAD.SHL.U32 R24, R12.reuse, 0x40, RZ ;  /* 0x000000400c187824 */ /* 0x040fe200078e00ff */
[----:B------:R-:W-:Y:S01]  /*3200*/  SHF.R.S32.HI R29, RZ, 0x1f, R7 ;  /* 0x0000001fff1d7819 */ /* 0x000fe20000011407 */
[----:B------:R-:W-:Y:S01]  /*3210*/  UIMAD.WIDE.U32 UR6, UR5, -0x45d1745d, URZ ;  /* 0xba2e8ba3050678a5 */ /* 0x000fe2000f8e003f */
[C---:B------:R-:W-:Y:S01]  /*3220*/  LOP3.LUT R26, R33.reuse, 0x6, R26, 0xf8, !PT ;  /* 0x00000006211a7812 */ /* 0x040fe200078ef81a */
[----:B------:R-:W-:Y:S01]  /*3230*/  USEL UR8, URZ, 0x1, !UP0 ;  /* 0x000000013f087887 */ /* 0x000fe2000c000000 */
[----:B------:R-:W-:Y:S01]  /*3240*/  IMAD R17, R12, -0x40, R17 ;  /* 0xffffffc00c117824 */ /* 0x000fe200078e0211 */
[----:B------:R-:W-:Y:S01]  /*3250*/  ULDC.64 UR10, c[0x0][0x5d0] ;  /* 0x00017400000a7ab9 */ /* 0x000fe20000000a00 */
[----:B-1----:R-:W-:Y:S01]  /*3260*/  ISETP.GE.AND P0, PT, R33, R16, PT ;  /* 0x000000102100720c */ /* 0x002fe20003f06270 */
[----:B------:R-:W-:Y:S01]  /*3270*/  IMAD R12, R15, -0x2, R16 ;  /* 0xfffffffe0f0c7824 */ /* 0x000fe200078e0210 */
[----:B------:R-:W-:Y:S01]  /*3280*/  SHF.R.S32.HI R27, RZ, 0x1f, R26 ;  /* 0x0000001fff1b7819 */ /* 0x000fe2000001141a */
[----:B------:R-:W-:Y:S01]  /*3290*/  IMAD R16, R29, UR10, RZ ;  /* 0x0000000a1d107c24 */ /* 0x000fe2000f8e02ff */
[----:B------:R-:W-:Y:S01]  /*32a0*/  ISETP.GE.OR P0, PT, R34, UR12, P0 ;  /* 0x0000000c22007c0c */ /* 0x000fe20008706670 */
[----:B------:R-:W-:Y:S01]  /*32b0*/  USHF.R.U32.HI UR6, URZ, 0x4, UR7 ;  /* 0x000000043f067899 */ /* 0x000fe20008011607 */
[----:B------:R-:W-:Y:S01]  /*32c0*/  LOP3.LUT R35, R24, 0x40, R13, 0xe2, !PT ;  /* 0x0000004018237812 */ /* 0x000fe200078ee20d */
[----:B------:R-:W-:Y:S01]  /*32d0*/  ULOP3.LUT UR4, UR4, UR8, URZ, 0x3c, !UPT ;  /* 0x0000000804047292 */ /* 0x000fe2000f8e3c3f */
[----:B------:R-:W-:Y:S01]  /*32e0*/  IMAD.WIDE R24, R10, 0x100, RZ ;  /* 0x000001000a187825 */ /* 0x000fe200078e02ff */
[----:B------:R-:W-:Y:S01]  /*32f0*/  UIMAD UR5, UR6, -0x16, UR5 ;  /* 0xffffffea060578a4 */ /* 0x000fe2000f8e0205 */
[----:B------:R-:W-:Y:S01]  /*3300*/  IADD3 R34, -R34, UR12, R17 ;  /* 0x0000000c22227c10 */ /* 0x000fe2000fffe111 */
[----:B------:R-:W-:Y:S01]  /*3310*/  @UP1 ULOP3.LUT UR4, UR4, 0x1, UR6, 0x78, !UPT ;  /* 0x0000000104041892 */ /* 0x000fe2000f8e7806 */
[C---:B------:R-:W-:Y:S01]  /*3320*/  IMAD R13, R7.reuse, UR11, R16 ;  /* 0x0000000b070d7c24 */ /* 0x040fe2000f8e0210 */
[----:B------:R-:W-:Y:S01]  /*3330*/  LOP3.LUT R35, R24, R35, R14, 0xfe, !PT ;  /* 0x0000002318237212 */ /* 0x000fe200078efe0e */
[----:B------:R-:W-:-:S04]  /*3340*/  IMAD.WIDE.U32 R10, R7, UR10, R26 ;  /* 0x0000000a070a7c25 */ /* 0x000fc8000f8e001a */
[----:B------:R-:W-:Y:S02]  /*3350*/  IMAD.IADD R11, R11, 0x1, R13 ;  /* 0x000000010b0b7824 */ /* 0x000fe400078e020d */
[----:B------:R-:W-:Y:S02]  /*3360*/  IMAD.IADD R33, R12, 0x1, -R33 ;  /* 0x000000010c217824 */ /* 0x000fe400078e0a21 */
[----:B------:R-:W-:Y:S01]  /*3370*/  IMAD.MOV.U32 R32, RZ, RZ, -0x1 ;  /* 0xffffffffff207424 */ /* 0x000fe200078e00ff */
[----:B------:R-:W-:Y:S06]  /*3380*/  @P0 BRA `(.L_x_38) ;  /* 0x0000004800040947 */ /* 0x000fec0003800000 */
[----:B------:R-:W0:Y:S01]  /*3390*/  LDC.64 R30, c[0x0][0x5c8] ;  /* 0x00017200ff1e7b82 */ /* 0x000e220000000a00 */
[----:B------:R-:W-:Y:S01]  /*33a0*/  ULDC.64 UR6, c[0x0][0x5c0] ;  /* 0x0001700000067ab9 */ /* 0x000fe20000000a00 */
[----:B------:R-:W-:Y:S01]  /*33b0*/  BSSY B0, `(.L_x_38) ;  /* 0x000047e000007945 */ /* 0x000fe20003800000 */
[-C--:B0-----:R-:W-:Y:S02]  /*33c0*/  IMAD R12, R25, R30.reuse, RZ ;  /* 0x0000001e190c7224 */ /* 0x081fe400078e02ff */
[----:B------:R-:W-:-:S04]  /*33d0*/  IMAD.WIDE.U32 R10, R35, R30, R10 ;  /* 0x0000001e230a7225 */ /* 0x000fc800078e000a */
[----:B------:R-:W-:Y:S01]  /*33e0*/  IMAD R15, R35, R31, R12 ;  /* 0x0000001f230f7224 */ /* 0x000fe200078e020c */
[----:B------:R-:W-:Y:S01]  /*33f0*/  IADD3 R16, P4, R10, UR6, RZ ;  /* 0x000000060a107c10 */ /* 0x000fe2000ff9e0ff */
[C---:B------:R-:W-:Y:S01]  /*3400*/  IMAD.SHL.U32 R13, R30.reuse, 0x80, RZ ;  /* 0x000000801e0d7824 */ /* 0x040fe200078e00ff */
[C---:B------:R-:W-:Y:S01]  /*3410*/  LEA R28, P2, R30.reuse, R10, 0x3 ;  /* 0x0000000a1e1c7211 */ /* 0x040fe200078418ff */
[----:B------:R-:W-:Y:S01]  /*3420*/  IMAD.IADD R36, R11, 0x1, R15 ;  /* 0x000000010b247824 */ /* 0x000fe200078e020f */
[----:B------:R-:W-:Y:S02]  /*3430*/  SHF.L.U64.HI R11, R30, 0x7, R31 ;  /* 0x000000071e0b7819 */ /* 0x000fe4000001021f */
[----:B------:R-:W-:Y:S02]  /*3440*/  IADD3 R12, P1, P0, R10, UR6, R13 ;  /* 0x000000060a0c7c10 */ /* 0x000fe4000f83e00d */
[----:B------:R-:W-:Y:S02]  /*3450*/  IADD3.X R17, R36, UR7, RZ, P4, !PT ;  /* 0x0000000724117c10 */ /* 0x000fe4000a7fe4ff */
[----:B---3-5:R-:W-:-:S02]  /*3460*/  FSETP.NEU.AND P4, PT, R9, RZ, PT ;  /* 0x000000ff0900720b */ /* 0x028fc40003f8d000 */
[----:B------:R-:W-:Y:S02]  /*3470*/  LEA.HI.X R30, R30, R36, R31, 0x3, P2 ;  /* 0x000000241e1e7211 */ /* 0x000fe400010f1c1f */
[C---:B------:R-:W-:Y:S02]  /*3480*/  IADD3 R14, P2, R28.reuse, UR6, RZ ;  /* 0x000000061c0e7c10 */ /* 0x040fe4000ff5e0ff */
[----:B------:R-:W-:Y:S02]  /*3490*/  IADD3 R10, P5, P6, R28, UR6, R13 ;  /* 0x000000061c0a7c10 */ /* 0x000fe4000febe00d */
[--C-:B------:R-:W-:Y:S02]  /*34a0*/  IADD3.X R13, R36, UR7, R11.reuse, P1, P0 ;  /* 0x00000007240d7c10 */ /* 0x100fe40008fe040b */
[C---:B------:R-:W-:Y:S02]  /*34b0*/  IADD3.X R15, R30.reuse, UR7, RZ, P2, !PT ;  /* 0x000000071e0f7c10 */ /* 0x040fe400097fe4ff */
[----:B------:R-:W-:Y:S01]  /*34c0*/  IADD3.X R11, R30, UR7, R11, P5, P6 ;  /* 0x000000071e0b7c10 */ /* 0x000fe2000afec40b */
[----:B------:R-:W-:Y:S06]  /*34d0*/  @!P4 BRA `(.L_x_39) ;  /* 0x00000034009cc947 */ /* 0x000fec0003800000 */
[----:B------:R-:W-:Y:S01]  /*34e0*/  ULDC.64 UR6, c[0x0][0x5b8] ;  /* 0x00016e0000067ab9 */ /* 0x000fe20000000a00 */
[----:B------:R-:W-:Y:S01]  /*34f0*/  ISETP.GE.AND P0, PT, R34, 0x1, PT ;  /* 0x000000012200780c */ /* 0x000fe20003f06270 */
[----:B------:R-:W-:Y:S01]  /*3500*/  IMAD R28, R29, UR6, RZ ;  /* 0x000000061d1c7c24 */ /* 0x000fe2000f8e02ff */
[----:B------:R-:W-:Y:S01]  /*3510*/  ULDC.64 UR10, c[0x0][0x5a8] ;  /* 0x00016a00000a7ab9 */ /* 0x000fe20000000a00 */
[----:B------:R-:W-:Y:S01]  /*3520*/  IMAD.WIDE.U32 R26, R7, UR6, R26 ;  /* 0x00000006071a7c25 */ /* 0x000fe2000f8e001a */
[----:B------:R-:W-:Y:S01]  /*3530*/  ISETP.LT.OR P4, PT, R33, 0x1, !P0 ;  /* 0x000000012100780c */ /* 0x000fe20004781670 */
[----:B------:R-:W-:Y:S02]  /*3540*/  BSSY B1, `(.L_x_40) ;  /* 0x000000c000017945 */ /* 0x000fe40003800000 */
[----:B------:R-:W-:Y:S01]  /*3550*/  IMAD R7, R7, UR7, R28 ;  /* 0x0000000707077c24 */ /* 0x000fe2000f8e021c */
[----:B------:R-:W-:Y:S02]  /*3560*/  ULDC.64 UR6, c[0x0][0x5b0] ;  /* 0x00016c0000067ab9 */ /* 0x000fe40000000a00 */
[----:B------:R-:W-:-:S02]  /*3570*/  IMAD R30, R25, UR6, RZ ;  /* 0x00000006191e7c24 */ /* 0x000fc4000f8e02ff */
[----:B------:R-:W-:Y:S02]  /*3580*/  IMAD.IADD R27, R27, 0x1, R7 ;  /* 0x000000011b1b7824 */ /* 0x000fe400078e0207 */
[C---:B------:R-:W-:Y:S02]  /*3590*/  IMAD R7, R35.reuse, UR7, R30 ;  /* 0x0000000723077c24 */ /* 0x040fe4000f8e021e */
[----:B------:R-:W-:-:S03]  /*35a0*/  IMAD.WIDE.U32 R28, R35, UR6, R26 ;  /* 0x00000006231c7c25 */ /* 0x000fc6000f8e001a */
[----:B------:R-:W-:-:S04]  /*35b0*/  IADD3 R28, P1, R28, UR10, RZ ;  /* 0x0000000a1c1c7c10 */ /* 0x000fc8000ff3e0ff */
[--C-:B------:R-:W-:Y:S02]  /*35c0*/  IADD3.X R29, R29, UR11, R7.reuse, P1, !PT ;  /* 0x0000000b1d1d7c10 */ /* 0x100fe40008ffe407 */
[----:B------:R-:W-:Y:S01]  /*35d0*/  PRMT R7, RZ, 0x7610, R7 ;  /* 0x00007610ff077816 */ /* 0x000fe20000000007 */
[----:B------:R-:W-:Y:S06]  /*35e0*/  @P4 BRA `(.L_x_41) ;  /* 0x0000000000044947 */ /* 0x000fec0003800000 */
[----:B------:R0:W5:Y:S02]  /*35f0*/  LDG.E.U8 R7, desc[UR16][R28.64] ;  /* 0x000000101c077981 */ /* 0x000164000c1e1100 */
.L_x_41:
[----:B------:R-:W-:Y:S05]  /*3600*/  BSYNC B1 ;  /* 0x0000000000017941 */ /* 0x000fea0003800000 */
.L_x_40:
[----:B-----5:R-:W-:Y:S01]  /*3610*/  LOP3.LUT R7, R7, 0xff, RZ, 0xc0, !PT ;  /* 0x000000ff07077812 */ /* 0x020fe200078ec0ff */
[----:B------:R-:W-:Y:S01]  /*3620*/  BSSY B1, `(.L_x_42) ;  /* 0x000000b000017945 */ /* 0x000fe20003800000 */
[----:B------:R-:W-:Y:S02]  /*3630*/  ISETP.LT.OR P2, PT, R33, 0x2, !P0 ;  /* 0x000000022100780c */ /* 0x000fe40004741670 */
[----:B------:R-:W-:-:S05]  /*3640*/  F2FP.F16.E4M3.UNPACK_B R7, R7 ;  /* 0x00000007ff07723e */ /* 0x000fca00020006ff */
[----:B------:R-:W-:Y:S01]  /*3650*/  HADD2.F32 R30, -RZ, R7.H0_H0 ;  /* 0x20000007ff1e7230 */ /* 0x000fe20000004100 */
[----:B------:R-:W-:-:S04]  /*3660*/  PRMT R7, RZ, 0x7610, R7 ;  /* 0x00007610ff077816 */ /* 0x000fc80000000007 */
[----:B------:R-:W-:-:S04]  /*3670*/  FMUL R30, R30, R9 ;  /* 0x000000091e1e7220 */ /* 0x000fc80000400000 */
[----:B--2---:R-:W-:-:S05]  /*3680*/  FFMA R30, R147, R8, R30 ;  /* 0x00000008931e7223 */ /* 0x004fca000000001e */
[----:B------:R-:W-:-:S05]  /*3690*/  F2FP.SATFINITE.E4M3.F32.PACK_AB_MERGE_C R31, RZ, R30, RZ ;  /* 0x0000001eff1f723e */ /* 0x000fca00048070ff */
[----:B------:R1:W-:Y:S01]  /*36a0*/  @!P4 STG.E.U8 desc[UR16][R16.64], R31 ;  /* 0x0000001f1000c986 */ /* 0x0003e2000c101110 */
[----:B------:R-:W-:Y:S05]  /*36b0*/  @P2 BRA `(.L_x_43) ;  /* 0x0000000000042947 */ /* 0x000fea0003800000 */
[----:B------:R2:W5:Y:S02]  /*36c0*/  LDG.E.U8 R7, desc[UR16][R28.64+0x1] ;  /* 0x000001101c077981 */ /* 0x000564000c1e1100 */
.L_x_43:
[----:B------:R-:W-:Y:S05]  /*36d0*/  BSYNC B1 ;  /* 0x0000000000017941 */ /* 0x000fea0003800000 */
.L_x_42:
[----:B-----5:R-:W-:Y:S01]  /*36e0*/  LOP3.LUT R7, R7, 0xff, RZ, 0xc0, !PT ;  /* 0x000000ff07077812 */ /* 0x020fe200078ec0ff */
[----:B------:R-:W-:Y:S01]  /*36f0*/  BSSY B1, `(.L_x_44) ;  /* 0x0000013000017945 */ /* 0x000fe20003800000 */
[----:B------:R-:W-:Y:S02]  /*3700*/  IADD3 R37, P1, R35, 0x8, RZ ;  /* 0x0000000823257810 */ /* 0x000fe40007f3e0ff */
[----:B------:R-:W-:-:S03]  /*3710*/  F2FP.F16.E4M3.UNPACK_B R7, R7 ;  /* 0x00000007ff07723e */ /* 0x000fc600020006ff */
[----:B-1----:R-:W-:Y:S01]  /*3720*/  IMAD.X R31, RZ, RZ, R25, P1 ;  /* 0x000000ffff1f7224 */ /* 0x002fe200008e0619 */
[----:B------:R-:W-:Y:S01]  /*3730*/  ISETP.GE.AND P1, PT, R34, 0x9, PT ;  /* 0x000000092200780c */ /* 0x000fe20003f26270 */
[----:B------:R-:W-:Y:S02]  /*3740*/  HADD2.F32 R30, -RZ, R7.H0_H0 ;  /* 0x20000007ff1e7230 */ /* 0x000fe40000004100 */
[----:B------:R-:W-:Y:S01]  /*3750*/  IMAD R36, R31, UR6, RZ ;  /* 0x000000061f247c24 */ /* 0x000fe2000f8e02ff */
[----:B------:R-:W-:Y:S02]  /*3760*/  ISETP.LT.OR P5, PT, R33, 0x1, !P1 ;  /* 0x000000012100780c */ /* 0x000fe40004fa1670 */
[----:B------:R-:W-:Y:S01]  /*3770*/  FMUL R7, R30, R9 ;  /* 0x000000091e077220 */ /* 0x000fe20000400000 */
[----:B------:R-:W-:-:S04]  /*3780*/  IMAD.WIDE.U32 R30, R37, UR6, R26 ;  /* 0x00000006251e7c25 */ /* 0x000fc8000f8e001a */
[----:B------:R-:W-:Y:S01]  /*3790*/  FFMA R7, R142, R8, R7 ;  /* 0x000000088e077223 */ /* 0x000fe20000000007 */
[----:B------:R-:W-:Y:S01]  /*37a0*/  IMAD R37, R37, UR7, R36 ;  /* 0x0000000725257c24 */ /* 0x000fe2000f8e0224 */
[----:B------:R-:W-:-:S03]  /*37b0*/  IADD3 R30, P4, R30, UR10, RZ ;  /* 0x0000000a1e1e7c10 */ /* 0x000fc6000ff9e0ff */
[----:B------:R-:W-:Y:S02]  /*37c0*/  F2FP.SATFINITE.E4M3.F32.PACK_AB_MERGE_C R39, RZ, R7, RZ ;  /* 0x00000007ff27723e */ /* 0x000fe400048070ff */
[----:B------:R-:W-:Y:S02]  /*37d0*/  IADD3.X R31, R31, UR11, R37, P4, !PT ;  /* 0x0000000b1f1f7c10 */ /* 0x000fe4000a7fe425 */
[----:B------:R-:W-:Y:S01]  /*37e0*/  PRMT R7, RZ, 0x7610, R7 ;  /* 0x00007610ff077816 */ /* 0x000fe20000000007 */
[----:B------:R1:W-:Y:S01]  /*37f0*/  @!P2 STG.E.U8 desc[UR16][R16.64+0x1], R39 ;  /* 0x000001271000a986 */ /* 0x0003e2000c101110 */
[----:B------:R-:W-:Y:S05]  /*3800*/  @P5 BRA `(.L_x_45) ;  /* 0x0000000000045947 */ /* 0x000fea0003800000 */
[----:B------:R3:W5:Y:S02]  /*3810*/  LDG.E.U8 R7, desc[UR16][R30.64] ;  /* 0x000000101e077981 */ /* 0x000764000c1e1100 */
.L_x_45:
[----:B------:R-:W-:Y:S05]  /*3820*/  BSYNC B1 ;  /* 0x0000000000017941 */ /* 0x000fea0003800000 */
.L_x_44:
[----:B-----5:R-:W-:Y:S01]  /*3830*/  LOP3.LUT R7, R7, 0xff, RZ, 0xc0, !PT ;  /* 0x000000ff07077812 */ /* 0x020fe200078ec0ff */
[----:B------:R-:W-:Y:S01]  /*3840*/  BSSY B1, `(.L_x_46) ;  /* 0x000000b000017945 */ /* 0x000fe20003800000 */
[----:B------:R-:W-:Y:S02]  /*3850*/  ISETP.LT.OR P2, PT, R33, 0x2, !P1 ;  /* 0x000000022100780c */ /* 0x000fe40004f41670 */
[----:B------:R-:W-:-:S05]  /*3860*/  F2FP.F16.E4M3.UNPACK_B R7, R7 ;  /* 0x00000007ff07723e */ /* 0x000fca00020006ff */
[----:B------:R-:W-:Y:S01]  /*3870*/  HADD2.F32 R36, -RZ, R7.H0_H0 ;  /* 0x20000007ff247230 */ /* 0x000fe20000004100 */
[----:B------:R-:W-:-:S04]  /*3880*/  PRMT R7, RZ, 0x7610, R7 ;  /* 0x00007610ff077816 */ /* 0x000fc80000000007 */
[----:B------:R-:W-:-:S04]  /*3890*/  FMUL R36, R36, R9 ;  /* 0x0000000924247220 */ /* 0x000fc80000400000 */
[----:B------:R-:W-:-:S05]  /*38a0*/  FFMA R36, R145, R8, R36 ;  /* 0x0000000891247223 */ /* 0x000fca0000000024 */
[----:B------:R-:W-:-:S05]  /*38b0*/  F2FP.SATFINITE.E4M3.F32.PACK_AB_MERGE_C R37, RZ, R36, RZ ;  /* 0x00000024ff25723e */ /* 0x000fca00048070ff */
[----:B------:R4:W-:Y:S01]  /*38c0*/  @!P5 STG.E.U8 desc[UR16][R14.64], R37 ;  /* 0x000000250e00d986 */ /* 0x0009e2000c101110 */
[----:B------:R-:W-:Y:S05]  /*38d0*/  @P2 BRA `(.L_x_47) ;  /* 0x0000000000042947 */ /* 0x000fea0003800000 */
[----:B------:R0:W5:Y:S02]  /*38e0*/  LDG.E.U8 R7, desc[UR16][R30.64+0x1] ;  /* 0x000001101e077981 */ /* 0x000164000c1e1100 */
.L_x_47:
[----:B------:R-:W-:Y:S05]  /*38f0*/  BSYNC B1 ;  /* 0x0000000000017941 */ /* 0x000fea0003800000 */
.L_x_46:
[----:B-----5:R-:W-:Y:S01]  /*3900*/  LOP3.LUT R7, R7, 0xff, RZ, 0xc0, !PT ;  /* 0x000000ff07077812 */ /* 0x020fe200078ec0ff */
[----:B------:R-:W-:Y:S01]  /*3910*/  BSSY B1, `(.L_x_48) ;  /* 0x000000b000017945 */ /* 0x000fe20003800000 */
[----:B------:R-:W-:Y:S02]  /*3920*/  ISETP.LT.OR P4, PT, R33, 0x9, !P0 ;  /* 0x000000092100780c */ /* 0x000fe40004781670 */
[----:B------:R-:W-:-:S05]  /*3930*/  F2FP.F16.E4M3.UNPACK_B R7, R7 ;  /* 0x00000007ff07723e */ /* 0x000fca00020006ff */
[----:B------:R-:W-:-:S05]  /*3940*/  HADD2.F32 R36, -RZ, R7.H0_H0 ;  /* 0x20000007ff247230 */ /* 0x000fca0000004100 */
[----:B------:R-:W-:-:S04]  /*3950*/  FMUL R7, R36, R9 ;  /* 0x0000000924077220 */ /* 0x000fc80000400000 */
[----:B------:R-:W-:-:S05]  /*3960*/  FFMA R7, R140, R8, R7 ;  /* 0x000000088c077223 */ /* 0x000fca0000000007 */
[----:B----4-:R-:W-:Y:S02]  /*3970*/  F2FP.SATFINITE.E4M3.F32.PACK_AB_MERGE_C R37, RZ, R7, RZ ;  /* 0x00000007ff25723e */ /* 0x010fe400048070ff */
[----:B------:R-:W-:-:S03]  /*3980*/  PRMT R7, RZ, 0x7610, R7 ;  /* 0x00007610ff077816 */ /* 0x000fc60000000007 */
[----:B------:R4:W-:Y:S01]  /*3990*/  @!P2 STG.E.U8 desc[UR16][R14.64+0x1], R37 ;  /* 0x000001250e00a986 */ /* 0x0009e2000c101110 */
[----:B------:R-:W-:Y:S05]  /*39a0*/  @P4 BRA `(.L_x_49) ;  /* 0x0000000000044947 */ /* 0x000fea0003800000 */
[----:B------:R0:W5:Y:S02]  /*39b0*/  LDG.E.U8 R7, desc[UR16][R28.64+0x8] ;  /* 0x000008101c077981 */ /* 0x000164000c1e1100 */
.L_x_49:
[----:B------:R-:W-:Y:S05]  /*39c0*/  BSYNC B1 ;  /* 0x0000000000017941 */ /* 0x000fea0003800000 */
.L_x_48:
        /* <DEDUP_REMOVED lines=8> */
[----:B----4-:R-:W-:-:S05]  /*3a50*/  F2FP.SATFINITE.E4M3.F32.PACK_AB_MERGE_C R37, RZ, R36, RZ ;  /* 0x00000024ff25723e */ /* 0x010fca00048070ff */
[----:B------:R4:W-:Y:S01]  /*3a60*/  @!P4 STG.E.U8 desc[UR16][R16.64+0x8], R37 ;  /* 0x000008251000c986 */ /* 0x0009e2000c101110 */
[----:B------:R-:W-:Y:S05]  /*3a70*/  @P2 BRA `(.L_x_51) ;  /* 0x0000000000042947 */ /* 0x000fea0003800000 */
[----:B------:R0:W5:Y:S02]  /*3a80*/  LDG.E.U8 R7, desc[UR16][R28.64+0x9] ;  /* 0x000009101c077981 */ /* 0x000164000c1e1100 */
.L_x_51:
[----:B------:R-:W-:Y:S05]  /*3a90*/  BSYNC B1 ;  /* 0x0000000000017941 */ /* 0x000fea0003800000 */
.L_x_50:
        /* <DEDUP_REMOVED lines=12> */
.L_x_53:
[----:B------:R-:W-:Y:S05]  /*3b60*/  BSYNC B1 ;  /* 0x0000000000017941 */ /* 0x000fea0003800000 */
.L_x_52:
        /* <DEDUP_REMOVED lines=12> */
.L_x_55:
[----:B------:R-:W-:Y:S05]  /*3c30*/  BSYNC B1 ;  /* 0x0000000000017941 */ /* 0x000fea0003800000 */
.L_x_54:
        /* <DEDUP_REMOVED lines=12> */
.L_x_57:
[----:B------:R-:W-:Y:S05]  /*3d00*/  BSYNC B1 ;  /* 0x0000000000017941 */ /* 0x000fea0003800000 */
.L_x_56:
        /* <DEDUP_REMOVED lines=12> */
.L_x_59:
[----:B------:R-:W-:Y:S05]  /*3dd0*/  BSYNC B1 ;  /* 0x0000000000017941 */ /* 0x000fea0003800000 */
.L_x_58:
        /* <DEDUP_REMOVED lines=12> */
.L_x_61:
[----:B------:R-:W-:Y:S05]  /*3ea0*/  BSYNC B1 ;  /* 0x0000000000017941 */ /* 0x000fea0003800000 */
.L_x_60:
        /* <DEDUP_REMOVED lines=12> */
.L_x_63:
[----:B------:R-:W-:Y:S05]  /*3f70*/  BSYNC B1 ;  /* 0x0000000000017941 */ /* 0x000fea0003800000 */
.L_x_62:
        /* <DEDUP_REMOVED lines=12> */
.L_x_65:
[----:B------:R-:W-:Y:S05]  /*4040*/  BSYNC B1 ;  /* 0x0000000000017941 */ /* 0x000fea0003800000 */
.L_x_64:
        /* <DEDUP_REMOVED lines=12> */
.L_x_67:
[----:B------:R-:W-:Y:S05]  /*4110*/  BSYNC B1 ;  /* 0x0000000000017941 */ /* 0x000fea0003800000 */
.L_x_66:
        /* <DEDUP_REMOVED lines=12> */
.L_x_69:
[----:B------:R-:W-:Y:S05]  /*41e0*/  BSYNC B1 ;  /* 0x0000000000017941 */ /* 0x000fea0003800000 */
.L_x_68:
        /* <DEDUP_REMOVED lines=12> */
.L_x_71:
[----:B------:R-:W-:Y:S05]  /*42b0*/  BSYNC B1 ;  /* 0x0000000000017941 */ /* 0x000fea0003800000 */
.L_x_70:
        /* <DEDUP_REMOVED lines=12> */
.L_x_73:
[----:B------:R-:W-:Y:S05]  /*4380*/  BSYNC B1 ;  /* 0x0000000000017941 */ /* 0x000fea0003800000 */
.L_x_72:
        /* <DEDUP_REMOVED lines=12> */
.L_x_75:
[----:B------:R-:W-:Y:S05]  /*4450*/  BSYNC B1 ;  /* 0x0000000000017941 */ /* 0x000fea0003800000 */
.L_x_74:
        /* <DEDUP_REMOVED lines=12> */
.L_x_77:
[----:B------:R-:W-:Y:S05]  /*4520*/  BSYNC B1 ;  /* 0x0000000000017941 */ /* 0x000fea0003800000 */
.L_x_76:
        /* <DEDUP_REMOVED lines=12> */
.L_x_79:
[----:B------:R-:W-:Y:S05]  /*45f0*/  BSYNC B1 ;  /* 0x0000000000017941 */ /* 0x000fea0003800000 */
.L_x_78:
        /* <DEDUP_REMOVED lines=12> */
.L_x_81:
[----:B------:R-:W-:Y:S05]  /*46c0*/  BSYNC B1 ;  /* 0x0000000000017941 */ /* 0x000fea0003800000 */
.L_x_80:
        /* <DEDUP_REMOVED lines=12> */
.L_x_83:
[----:B------:R-:W-:Y:S05]  /*4790*/  BSYNC B1 ;  /* 0x0000000000017941 */ /* 0x000fea0003800000 */
.L_x_82:
        /* <DEDUP_REMOVED lines=12> */
.L_x_85:
[----:B------:R-:W-:Y:S05]  /*4860*/  BSYNC B1 ;  /* 0x0000000000017941 */ /* 0x000fea0003800000 */
.L_x_84:
        /* <DEDUP_REMOVED lines=12> */
.L_x_87:
[----:B------:R-:W-:Y:S05]  /*4930*/  BSYNC B1 ;  /* 0x0000000000017941 */ /* 0x000fea0003800000 */
.L_x_86:
        /* <DEDUP_REMOVED lines=12> */
.L_x_89:
[----:B------:R-:W-:Y:S05]  /*4a00*/  BSYNC B1 ;  /* 0x0000000000017941 */ /* 0x000fea0003800000 */
.L_x_88:
        /* <DEDUP_REMOVED lines=12> */
.L_x_91:
[----:B------:R-:W-:Y:S05]  /*4ad0*/  BSYNC B1 ;  /* 0x0000000000017941 */ /* 0x000fea0003800000 */
.L_x_90:
        /* <DEDUP_REMOVED lines=12> */
.L_x_93:
[----:B------:R-:W-:Y:S05]  /*4ba0*/  BSYNC B1 ;  /* 0x0000000000017941 */ /* 0x000fea0003800000 */
.L_x_92:
        /* <DEDUP_REMOVED lines=12> */
.L_x_95:
[----:B------:R-:W-:Y:S05]  /*4c70*/  BSYNC B1 ;  /* 0x0000000000017941 */ /* 0x000fea0003800000 */
.L_x_94:
        /* <DEDUP_REMOVED lines=12> */
.L_x_97:
[----:B------:R-:W-:Y:S05]  /*4d40*/  BSYNC B1 ;  /* 0x0000000000017941 */ /* 0x000fea0003800000 */
.L_x_96:
        /* <DEDUP_REMOVED lines=12> */
.L_x_99:
[----:B------:R-:W-:Y:S05]  /*4e10*/  BSYNC B1 ;  /* 0x0000000000017941 */ /* 0x000fea0003800000 */
.L_x_98:
[----:B-----5:R-:W-:Y:S01]  /*4e20*/  LOP3.LUT R7, R7, 0xff, RZ, 0xc0, !PT ;  /* 0x000000ff07077812 */ /* 0x020fe200078ec0ff */
[----:B------:R-:W-:Y:S01]  /*4e30*/  BSSY B1, `(.L_x_100) ;  /* 0x000000b000017945 */ /* 0x000fe20003800000 */
[----:B------:R-:W-:Y:S02]  /*4e40*/  ISETP.LT.OR P2, PT, R33, 0x39, !P1 ;  /* 0x000000392100780c */ /* 0x000fe40004f41670 */
[----:B------:R-:W-:-:S05]  /*4e50*/  F2FP.F16.E4M3.UNPACK_B R7, R7 ;  /* 0x00000007ff07723e */ /* 0x000fca00020006ff */
[----:B0-2---:R-:W-:-:S05]  /*4e60*/  HADD2.F32 R28, -RZ, R7.H0_H0 ;  /* 0x20000007ff1c7230 */ /* 0x005fca0000004100 */
[----:B------:R-:W-:-:S04]  /*4e70*/  FMUL R7, R28, R9 ;  /* 0x000000091c077220 */ /* 0x000fc80000400000 */
[----:B------:R-:W-:-:S05]  /*4e80*/  FFMA R7, R114, R8, R7 ;  /* 0x0000000872077223 */ /* 0x000fca0000000007 */
[----:B------:R-:W-:Y:S02]  /*4e90*/  F2FP.SATFINITE.E4M3.F32.PACK_AB_MERGE_C R29, RZ, R7, RZ ;  /* 0x00000007ff1d723e */ /* 0x000fe400048070ff */
[----:B------:R-:W-:-:S03]  /*4ea0*/  PRMT R7, RZ, 0x7610, R7 ;  /* 0x00007610ff077816 */ /* 0x000fc60000000007 */
[----:B------:R0:W-:Y:S01]  /*4eb0*/  @!P0 STG.E.U8 desc[UR16][R16.64+0x39], R29 ;  /* 0x0000391d10008986 */ /* 0x0001e2000c101110 */
[----:B------:R-:W-:Y:S05]  /*4ec0*/  @P2 BRA `(.L_x_101) ;  /* 0x0000000000042947 */ /* 0x000fea0003800000 */
[----:B------:R2:W5:Y:S02]  /*4ed0*/  LDG.E.U8 R7, desc[UR16][R30.64+0x38] ;  /* 0x000038101e077981 */ /* 0x000564000c1e1100 */
.L_x_101:
[----:B------:R-:W-:Y:S05]  /*4ee0*/  BSYNC B1 ;  /* 0x0000000000017941 */ /* 0x000fea0003800000 */
.L_x_100:
[----:B-----5:R-:W-:Y:S01]  /*4ef0*/  LOP3.LUT R7, R7, 0xff, RZ, 0xc0, !PT ;  /* 0x000000ff07077812 */ /* 0x020fe200078ec0ff */
[----:B------:R-:W-:Y:S01]  /*4f00*/  BSSY B1, `(.L_x_102) ;  /* 0x000000b000017945 */ /* 0x000fe20003800000 */
[----:B------:R-:W-:Y:S02]  /*4f10*/  ISETP.LT.OR P1, PT, R33, 0x3a, !P1 ;  /* 0x0000003a2100780c */ /* 0x000fe40004f21670 */
[----:B------:R-:W-:-:S05]  /*4f20*/  F2FP.F16.E4M3.UNPACK_B R7, R7 ;  /* 0x00000007ff07723e */ /* 0x000fca00020006ff */
[----:B01--4-:R-:W-:Y:S01]  /*4f30*/  HADD2.F32 R16, -RZ, R7.H0_H0 ;  /* 0x20000007ff107230 */ /* 0x013fe20000004100 */
[----:B------:R-:W-:-:S04]  /*4f40*/  PRMT R7, RZ, 0x7610, R7 ;  /* 0x00007610ff077816 */ /* 0x000fc80000000007 */
[----:B------:R-:W-:-:S04]  /*4f50*/  FMUL R16, R16, R9 ;  /* 0x0000000910107220 */ /* 0x000fc80000400000 */
[----:B------:R-:W-:-:S05]  /*4f60*/  FFMA R16, R117, R8, R16 ;  /* 0x0000000875107223 */ /* 0x000fca0000000010 */
[----:B------:R-:W-:-:S05]  /*4f70*/  F2FP.SATFINITE.E4M3.F32.PACK_AB_MERGE_C R17, RZ, R16, RZ ;  /* 0x00000010ff11723e */ /* 0x000fca00048070ff */
[----:B------:R0:W-:Y:S01]  /*4f80*/  @!P2 STG.E.U8 desc[UR16][R14.64+0x38], R17 ;  /* 0x000038110e00a986 */ /* 0x0001e2000c101110 */
[----:B------:R-:W-:Y:S05]  /*4f90*/  @P1 BRA `(.L_x_103) ;  /* 0x0000000000041947 */ /* 0x000fea0003800000 */
[----:B------:R1:W5:Y:S02]  /*4fa0*/  LDG.E.U8 R7, desc[UR16][R30.64+0x39] ;  /* 0x000039101e077981 */ /* 0x000364000c1e1100 */
.L_x_103:
[----:B------:R-:W-:Y:S05]  /*4fb0*/  BSYNC B1 ;  /* 0x0000000000017941 */ /* 0x000fea0003800000 */
.L_x_102:
[----:B-----5:R-:W-:Y:S01]  /*4fc0*/  LOP3.LUT R7, R7, 0xff, RZ, 0xc0, !PT ;  /* 0x000000ff07077812 */ /* 0x020fe200078ec0ff */
[----:B------:R-:W-:Y:S01]  /*4fd0*/  BSSY B1, `(.L_x_104) ;  /* 0x0000013000017945 */ /* 0x000fe20003800000 */
[----:B------:R-:W-:Y:S02]  /*4fe0*/  IADD3 R29, P0, R35, 0x80, RZ ;  /* 0x00000080231d7810 */ /* 0x000fe40007f1e0ff */
[----:B------:R-:W-:-:S03]  /*4ff0*/  F2FP.F16.E4M3.UNPACK_B R7, R7 ;  /* 0x00000007ff07723e */ /* 0x000fc600020006ff */
[----:B0-----:R-:W-:Y:S01]  /*5000*/  IMAD.X R17, RZ, RZ, R25, P0 ;  /* 0x000000ffff117224 */ /* 0x001fe200000e0619 */
        /* <DEDUP_REMOVED lines=9> */
[----:B-123--:R-:W-:Y:S02]  /*50a0*/  F2FP.SATFINITE.E4M3.F32.PACK_AB_MERGE_C R31, RZ, R7, RZ ;  /* 0x00000007ff1f723e */ /* 0x00efe400048070ff */
[----:B------:R-:W-:Y:S02]  /*50b0*/  IADD3.X R17, R17, UR11, R29, P2, !PT ;  /* 0x0000000b11117c10 */ /* 0x000fe400097fe41d */
[----:B------:R-:W-:Y:S01]  /*50c0*/  PRMT R7, RZ, 0x7610, R7 ;  /* 0x00007610ff077816 */ /* 0x000fe20000000007 */
[----:B------:R0:W-:Y:S01]  /*50d0*/  @!P1 STG.E.U8 desc[UR16][R14.64+0x39], R31 ;  /* 0x0000391f0e009986 */ /* 0x0001e2000c101110 */
[----:B------:R-:W-:Y:S05]  /*50e0*/  @P4 BRA `(.L_x_105) ;  /* 0x0000000000044947 */ /* 0x000fea0003800000 */
[----:B------:R1:W5:Y:S02]  /*50f0*/  LDG.E.U8 R7, desc[UR16][R16.64] ;  /* 0x0000001010077981 */ /* 0x000364000c1e1100 */
.L_x_105:
[----:B------:R-:W-:Y:S05]  /*5100*/  BSYNC B1 ;  /* 0x0000000000017941 */ /* 0x000fea0003800000 */
.L_x_104:
[----:B-----5:R-:W-:Y:S01]  /*5110*/  LOP3.LUT R7, R7, 0xff, RZ, 0xc0, !PT ;  /* 0x000000ff07077812 */ /* 0x020fe200078ec0ff */
[----:B------:R-:W-:Y:S01]  /*5120*/  BSSY B1, `(.L_x_106) ;  /* 0x000000b000017945 */ /* 0x000fe20003800000 */
[----:B------:R-:W-:Y:S02]  /*5130*/  ISETP.LT.OR P2, PT, R33, 0x2, !P0 ;  /* 0x000000022100780c */ /* 0x000fe40004741670 */
[----:B------:R-:W-:-:S05]  /*5140*/  F2FP.F16.E4M3.UNPACK_B R7, R7 ;  /* 0x00000007ff07723e */ /* 0x000fca00020006ff */
[----:B0-----:R-:W-:Y:S01]  /*5150*/  HADD2.F32 R14, -RZ, R7.H0_H0 ;  /* 0x20000007ff0e7230 */ /* 0x001fe20000004100 */
[----:B------:R-:W-:-:S04]  /*5160*/  PRMT R7, RZ, 0x7610, R7 ;  /* 0x00007610ff077816 */ /* 0x000fc80000000007 */
[----:B------:R-:W-:-:S04]  /*5170*/  FMUL R14, R14, R9 ;  /* 0x000000090e0e7220 */ /* 0x000fc80000400000 */
[----:B------:R-:W-:-:S05]  /*5180*/  FFMA R14, R115, R8, R14 ;  /* 0x00000008730e7223 */ /* 0x000fca000000000e */
[----:B------:R-:W-:-:S05]  /*5190*/  F2FP.SATFINITE.E4M3.F32.PACK_AB_MERGE_C R15, RZ, R14, RZ ;  /* 0x0000000eff0f723e */ /* 0x000fca00048070ff */
[----:B------:R0:W-:Y:S01]  /*51a0*/  @!P4 STG.E.U8 desc[UR16][R12.64], R15 ;  /* 0x0000000f0c00c986 */ /* 0x0001e2000c101110 */
[----:B------:R-:W-:Y:S05]  /*51b0*/  @P2 BRA `(.L_x_107) ;  /* 0x0000000000042947 */ /* 0x000fea0003800000 */
[----:B------:R2:W5:Y:S02]  /*51c0*/  LDG.E.U8 R7, desc[UR16][R16.64+0x1] ;  /* 0x0000011010077981 */ /* 0x000564000c1e1100 */
.L_x_107:
[----:B------:R-:W-:Y:S05]  /*51d0*/  BSYNC B1 ;  /* 0x0000000000017941 */ /* 0x000fea0003800000 */
.L_x_106:
[----:B-----5:R-:W-:Y:S01]  /*51e0*/  LOP3.LUT R7, R7, 0xff, RZ, 0xc0, !PT ;  /* 0x000000ff07077812 */ /* 0x020fe200078ec0ff */
[----:B------:R-:W-:Y:S01]  /*51f0*/  BSSY B1, `(.L_x_108) ;  /* 0x0000013000017945 */ /* 0x000fe20003800000 */
[----:B------:R-:W-:Y:S02]  /*5200*/  IADD3 R35, P1, R35, 0x88, RZ ;  /* 0x0000008823237810 */ /* 0x000fe40007f3e0ff */
[----:B------:R-:W-:-:S03]  /*5210*/  F2FP.F16.E4M3.UNPACK_B R7, R7 ;  /* 0x00000007ff07723e */ /* 0x000fc600020006ff */
[----:B------:R-:W-:Y:S01]  /*5220*/  IMAD.X R24, RZ, RZ, R25, P1 ;  /* 0x000000ffff187224 */ /* 0x000fe200008e0619 */
[----:B------:R-:W-:Y:S01]  /*5230*/  ISETP.GE.AND P1, PT, R34, 0x89, PT ;  /* 0x000000892200780c */ /* 0x000fe20003f26270 */
[----:B------:R-:W-:Y:S02]  /*5240*/  HADD2.F32 R14, -RZ, R7.H0_H0 ;  /* 0x20000007ff0e7230 */ /* 0x000fe40000004100 */
[----:B------:R-:W-:Y:S01]  /*5250*/  IMAD R24, R24, UR6, RZ ;  /* 0x0000000618187c24 */ /* 0x000fe2000f8e02ff */
[----:B------:R-:W-:Y:S01]  /*5260*/  ISETP.LT.OR P5, PT, R33, 0x1, !P1 ;  /* 0x000000012100780c */ /* 0x000fe20004fa1670 */
[----:B------:R-:W-:-:S04]  /*5270*/  IMAD.WIDE.U32 R26, R35, UR6, R26 ;  /* 0x00000006231a7c25 */ /* 0x000fc8000f8e001a */
[----:B------:R-:W-:Y:S01]  /*5280*/  FMUL R7, R14, R9 ;  /* 0x000000090e077220 */ /* 0x000fe20000400000 */
[----:B------:R-:W-:-:S03]  /*5290*/  IMAD R35, R35, UR7, R24 ;  /* 0x0000000723237c24 */ /* 0x000fc6000f8e0218 */
[----:B------:R-:W-:Y:S01]  /*52a0*/  FFMA R7, R110, R8, R7 ;  /* 0x000000086e077223 */ /* 0x000fe20000000007 */
[----:B------:R-:W-:-:S04]  /*52b0*/  IADD3 R14, P4, R26, UR10, RZ ;  /* 0x0000000a1a0e7c10 */ /* 0x000fc8000ff9e0ff */
[----:B------:R-:W-:Y:S02]  /*52c0*/  F2FP.SATFINITE.E4M3.F32.PACK_AB_MERGE_C R25, RZ, R7, RZ ;  /* 0x00000007ff19723e */ /* 0x000fe400048070ff */
[----:B0-----:R-:W-:Y:S02]  /*52d0*/  IADD3.X R15, R27, UR11, R35, P4, !PT ;  /* 0x0000000b1b0f7c10 */ /* 0x001fe4000a7fe423 */
[----:B------:R-:W-:Y:S01]  /*52e0*/  PRMT R7, RZ, 0x7610, R7 ;  /* 0x00007610ff077816 */ /* 0x000fe20000000007 */
[----:B------:R0:W-:Y:S01]  /*52f0*/  @!P2 STG.E.U8 desc[UR16][R12.64+0x1], R25 ;  /* 0x000001190c00a986 */ /* 0x0001e2000c101110 */
[----:B------:R-:W-:Y:S05]  /*5300*/  @P5 BRA `(.L_x_109) ;  /* 0x0000000000045947 */ /* 0x000fea0003800000 */
[----:B------:R3:W5:Y:S02]  /*5310*/  LDG.E.U8 R7, desc[UR16][R14.64] ;  /* 0x000000100e077981 */ /* 0x000764000c1e1100 */
.L_x_109:
[----:B------:R-:W-:Y:S05]  /*5320*/  BSYNC B1 ;  /* 0x0000000000017941 */ /* 0x000fea0003800000 */
.L_x_108:
        /* <DEDUP_REMOVED lines=8> */
[----:B0-----:R-:W-:-:S05]  /*53b0*/  F2FP.SATFINITE.E4M3.F32.PACK_AB_MERGE_C R25, RZ, R24, RZ ;  /* 0x00000018ff19723e */ /* 0x001fca00048070ff */
[----:B------:R0:W-:Y:S01]  /*53c0*/  @!P5 STG.E.U8 desc[UR16][R10.64], R25 ;  /* 0x000000190a00d986 */ /* 0x0001e2000c101110 */
[----:B------:R-:W-:Y:S05]  /*53d0*/  @P2 BRA `(.L_x_111) ;  /* 0x0000000000042947 */ /* 0x000fea0003800000 */
[----:B------:R4:W5:Y:S02]  /*53e0*/  LDG.E.U8 R7, desc[UR16][R14.64+0x1] ;  /* 0x000001100e077981 */ /* 0x000964000c1e1100 */
.L_x_111:
[----:B------:R-:W-:Y:S05]  /*53f0*/  BSYNC B1 ;  /* 0x0000000000017941 */ /* 0x000fea0003800000 */
.L_x_110:
[----:B-----5:R-:W-:Y:S01]  /*5400*/  LOP3.LUT R7, R7, 0xff, RZ, 0xc0, !PT ;  /* 0x000000ff07077812 */ /* 0x020fe200078ec0ff */
[----:B------:R-:W-:Y:S01]  /*5410*/  BSSY B1, `(.L_x_112) ;  /* 0x000000b000017945 */ /* 0x000fe20003800000 */
[----:B------:R-:W-:Y:S02]  /*5420*/  ISETP.LT.OR P4, PT, R33, 0x9, !P0 ;  /* 0x000000092100780c */ /* 0x000fe40004781670 */
[----:B------:R-:W-:-:S05]  /*5430*/  F2FP.F16.E4M3.UNPACK_B R7, R7 ;  /* 0x00000007ff07723e */ /* 0x000fca00020006ff */
[----:B------:R-:W-:-:S05]  /*5440*/  HADD2.F32 R24, -RZ, R7.H0_H0 ;  /* 0x20000007ff187230 */ /* 0x000fca0000004100 */
[----:B------:R-:W-:-:S04]  /*5450*/  FMUL R7, R24, R9 ;  /* 0x0000000918077220 */ /* 0x000fc80000400000 */
[----:B------:R-:W-:-:S05]  /*5460*/  FFMA R7, R108, R8, R7 ;  /* 0x000000086c077223 */ /* 0x000fca0000000007 */
[----:B0-----:R-:W-:Y:S02]  /*5470*/  F2FP.SATFINITE.E4M3.F32.PACK_AB_MERGE_C R25, RZ, R7, RZ ;  /* 0x00000007ff19723e */ /* 0x001fe400048070ff */
[----:B------:R-:W-:-:S03]  /*5480*/  PRMT R7, RZ, 0x7610, R7 ;  /* 0x00007610ff077816 */ /* 0x000fc60000000007 */
[----:B------:R0:W-:Y:S01]  /*5490*/  @!P2 STG.E.U8 desc[UR16][R10.64+0x1], R25 ;  /* 0x000001190a00a986 */ /* 0x0001e2000c101110 */
[----:B------:R-:W-:Y:S05]  /*54a0*/  @P4 BRA `(.L_x_113) ;  /* 0x0000000000044947 */ /* 0x000fea0003800000 */
[----:B------:R0:W5:Y:S02]  /*54b0*/  LDG.E.U8 R7, desc[UR16][R16.64+0x8] ;  /* 0x0000081010077981 */ /* 0x000164000c1e1100 */
.L_x_113:
[----:B------:R-:W-:Y:S05]  /*54c0*/  BSYNC B1 ;  /* 0x0000000000017941 */ /* 0x000fea0003800000 */
.L_x_112:
        /* <DEDUP_REMOVED lines=12> */
.L_x_115:
[----:B------:R-:W-:Y:S05]  /*5590*/  BSYNC B1 ;  /* 0x0000000000017941 */ /* 0x000fea0003800000 */
.L_x_114:
        /* <DEDUP_REMOVED lines=12> */
.L_x_117:
[----:B------:R-:W-:Y:S05]  /*5660*/  BSYNC B1 ;  /* 0x0000000000017941 */ /* 0x000fea0003800000 */
.L_x_116:
        /* <DEDUP_REMOVED lines=12> */
.L_x_119:
[----:B------:R-:W-:Y:S05]  /*5730*/  BSYNC B1 ;  /* 0x0000000000017941 */ /* 0x000fea0003800000 */
.L_x_118:
        /* <DEDUP_REMOVED lines=12> */
.L_x_121:
[----:B------:R-:W-:Y:S05]  /*5800*/  BSYNC B1 ;  /* 0x0000000000017941 */ /* 0x000fea0003800000 */
.L_x_120:
        /* <DEDUP_REMOVED lines=12> */
.L_x_123:
[----:B------:R-:W-:Y:S05]  /*58d0*/  BSYNC B1 ;  /* 0x0000000000017941 */ /* 0x000fea0003800000 */
.L_x_122:
        /* <DEDUP_REMOVED lines=12> */
.L_x_125:
[----:B------:R-:W-:Y:S05]  /*59a0*/  BSYNC B1 ;  /* 0x0000000000017941 */ /* 0x000fea0003800000 */
.L_x_124:
        /* <DEDUP_REMOVED lines=12> */
.L_x_127:
[----:B------:R-:W-:Y:S05]  /*5a70*/  BSYNC B1 ;  /* 0x0000000000017941 */ /* 0x000fea0003800000 */
.L_x_126:
        /* <DEDUP_REMOVED lines=12> */
.L_x_129:
[----:B------:R-:W-:Y:S05]  /*5b40*/  BSYNC B1 ;  /* 0x0000000000017941 */ /* 0x000fea0003800000 */
.L_x_128:
        /* <DEDUP_REMOVED lines=12> */
.L_x_131:
[----:B------:R-:W-:Y:S05]  /*5c10*/  BSYNC B1 ;  /* 0x0000000000017941 */ /* 0x000fea0003800000 */
.L_x_130:
        /* <DEDUP_REMOVED lines=12> */
.L_x_133:
[----:B------:R-:W-:Y:S05]  /*5ce0*/  BSYNC B1 ;  /* 0x0000000000017941 */ /* 0x000fea0003800000 */
.L_x_132:
        /* <DEDUP_REMOVED lines=12> */
.L_x_135:
[----:B------:R-:W-:Y:S05]  /*5db0*/  BSYNC B1 ;  /* 0x0000000000017941 */ /* 0x000fea0003800000 */
.L_x_134:
        /* <DEDUP_REMOVED lines=12> */
.L_x_137:
[----:B------:R-:W-:Y:S05]  /*5e80*/  BSYNC B1 ;  /* 0x0000000000017941 */ /* 0x000fea0003800000 */
.L_x_136:
        /* <DEDUP_REMOVED lines=12> */
.L_x_139:
[----:B------:R-:W-:Y:S05]  /*5f50*/  BSYNC B1 ;  /* 0x0000000000017941 */ /* 0x000fea0003800000 */
.L_x_138:
        /* <DEDUP_REMOVED lines=12> */
.L_x_141:
[----:B------:R-:W-:Y:S05]  /*6020*/  BSYNC B1 ;  /* 0x0000000000017941 */ /* 0x000fea0003800000 */
.L_x_140:
        /* <DEDUP_REMOVED lines=12> */
.L_x_143:
[----:B------:R-:W-:Y:S05]  /*60f0*/  BSYNC B1 ;  /* 0x0000000000017941 */ /* 0x000fea0003800000 */
.L_x_142:
        /* <DEDUP_REMOVED lines=12> */
.L_x_145:
[----:B------:R-:W-:Y:S05]  /*61c0*/  BSYNC B1 ;  /* 0x0000000000017941 */ /* 0x000fea0003800000 */
.L_x_144:
        /* <DEDUP_REMOVED lines=12> */
.L_x_147:
[----:B------:R-:W-:Y:S05]  /*6290*/  BSYNC B1 ;  /* 0x0000000000017941 */ /* 0x000fea0003800000 */
.L_x_146:
        /* <DEDUP_REMOVED lines=12> */
.L_x_149:
[----:B------:R-:W-:Y:S05]  /*6360*/  BSYNC B1 ;  /* 0x0000000000017941 */ /* 0x000fea0003800000 */
.L_x_148:
        /* <DEDUP_REMOVED lines=12> */
.L_x_151:
[----:B------:R-:W-:Y:S05]  /*6430*/  BSYNC B1 ;  /* 0x0000000000017941 */ /* 0x000fea0003800000 */
.L_x_150:
        /* <DEDUP_REMOVED lines=12> */
.L_x_153:
[----:B------:R-:W-:Y:S05]  /*6500*/  BSYNC B1 ;  /* 0x0000000000017941 */ /* 0x000fea0003800000 */
.L_x_152:
        /* <DEDUP_REMOVED lines=12> */
.L_x_155:
[----:B------:R-:W-:Y:S05]  /*65d0*/  BSYNC B1 ;  /* 0x0000000000017941 */ /* 0x000fea0003800000 */
.L_x_154:
        /* <DEDUP_REMOVED lines=12> */
.L_x_157:
[----:B------:R-:W-:Y:S05]  /*66a0*/  BSYNC B1 ;  /* 0x0000000000017941 */ /* 0x000fea0003800000 */
.L_x_156:
        /* <DEDUP_REMOVED lines=12> */
.L_x_159:
[----:B------:R-:W-:Y:S05]  /*6770*/  BSYNC B1 ;  /* 0x0000000000017941 */ /* 0x000fea0003800000 */
.L_x_158:
        /* <DEDUP_REMOVED lines=12> */
.L_x_161:
[----:B------:R-:W-:Y:S05]  /*6840*/  BSYNC B1 ;  /* 0x0000000000017941 */ /* 0x000fea0003800000 */
.L_x_160:
        /* <DEDUP_REMOVED lines=12> */
.L_x_163:
[----:B------:R-:W-:Y:S05]  /*6910*/  BSYNC B1 ;  /* 0x0000000000017941 */ /* 0x000fea0003800000 */
.L_x_162:
[----:B-----5:R-:W-:Y:S01]  /*6920*/  LOP3.LUT R7, R7, 0xff, RZ, 0xc0, !PT ;  /* 0x000000ff07077812 */ /* 0x020fe200078ec0ff */
[----:B------:R-:W-:Y:S01]  /*6930*/  BSSY B1, `(.L_x_164) ;  /* 0x000000b000017945 */ /* 0x000fe20003800000 */
[----:B------:R-:W-:Y:S02]  /*6940*/  ISETP.LT.OR P2, PT, R33, 0x39, !P1 ;  /* 0x000000392100780c */ /* 0x000fe40004f41670 */
[----:B------:R-:W-:-:S05]  /*6950*/  F2FP.F16.E4M3.UNPACK_B R7, R7 ;  /* 0x00000007ff07723e */ /* 0x000fca00020006ff */
[----:B012---:R-:W-:-:S05]  /*6960*/  HADD2.F32 R16, -RZ, R7.H0_H0 ;  /* 0x20000007ff107230 */ /* 0x007fca0000004100 */
[----:B------:R-:W-:-:S04]  /*6970*/  FMUL R7, R16, R9 ;  /* 0x0000000910077220 */ /* 0x000fc80000400000 */
[----:B------:R-:W-:-:S05]  /*6980*/  FFMA R7, R18, R8, R7 ;  /* 0x0000000812077223 */ /* 0x000fca0000000007 */
[----:B------:R-:W-:Y:S02]  /*6990*/  F2FP.SATFINITE.E4M3.F32.PACK_AB_MERGE_C R17, RZ, R7, RZ ;  /* 0x00000007ff11723e */ /* 0x000fe400048070ff */
[----:B------:R-:W-:-:S03]  /*69a0*/  PRMT R7, RZ, 0x7610, R7 ;  /* 0x00007610ff077816 */ /* 0x000fc60000000007 */
[----:B------:R0:W-:Y:S01]  /*69b0*/  @!P0 STG.E.U8 desc[UR16][R12.64+0x39], R17 ;  /* 0x000039110c008986 */ /* 0x0001e2000c101110 */
[----:B------:R-:W-:Y:S05]  /*69c0*/  @P2 BRA `(.L_x_165) ;  /* 0x0000000000042947 */ /* 0x000fea0003800000 */
[----:B------:R1:W5:Y:S02]  /*69d0*/  LDG.E.U8 R7, desc[UR16][R14.64+0x38] ;  /* 0x000038100e077981 */ /* 0x000364000c1e1100 */
.L_x_165:
[----:B------:R-:W-:Y:S05]  /*69e0*/  BSYNC B1 ;  /* 0x0000000000017941 */ /* 0x000fea0003800000 */
.L_x_164:
        /* <DEDUP_REMOVED lines=12> */
.L_x_167:
[----:B------:R-:W-:Y:S05]  /*6ab0*/  BSYNC B1 ;  /* 0x0000000000017941 */ /* 0x000fea0003800000 */
.L_x_166:
[----:B------:R-:W-:Y:S05]  /*6ac0*/  @P1 BRA `(.L_x_168) ;  /* 0x0000001000301947 */ /* 0x000fea0003800000 */
[----:B-----5:R-:W-:-:S04]  /*6ad0*/  LOP3.LUT R7, R7, 0xff, RZ, 0xc0, !PT ;  /* 0x000000ff07077812 */ /* 0x020fc800078ec0ff */
[----:B------:R-:W-:-:S05]  /*6ae0*/  F2FP.F16.E4M3.UNPACK_B R7, R7 ;  /* 0x00000007ff07723e */ /* 0x000fca00020006ff */
[----:B------:R-:W-:-:S05]  /*6af0*/  HADD2.F32 R12, -RZ, R7.H0_H0 ;  /* 0x20000007ff0c7230 */ /* 0x000fca0000004100 */
[----:B------:R-:W-:-:S04]  /*6b00*/  FMUL R7, R12, R9 ;  /* 0x000000090c077220 */ /* 0x000fc80000400000 */
[----:B------:R-:W-:-:S05]  /*6b10*/  FFMA R7, R20, R8, R7 ;  /* 0x0000000814077223 */ /* 0x000fca0000000007 */
[----:B------:R-:W-:-:S05]  /*6b20*/  F2FP.SATFINITE.E4M3.F32.PACK_AB_MERGE_C R7, RZ, R7, RZ ;  /* 0x00000007ff07723e */ /* 0x000fca00048070ff */
[----:B------:R0:W-:Y:S01]  /*6b30*/  STG.E.U8 desc[UR16][R10.64+0x39], R7 ;  /* 0x000039070a007986 */ /* 0x0001e2000c101110 */
[----:B------:R-:W-:Y:S05]  /*6b40*/  BRA `(.L_x_168) ;  /* 0x0000001000107947 */ /* 0x000fea0003800000 */
.L_x_39:
[C---:B------:R-:W-:Y:S01]  /*6b50*/  ISETP.GE.AND P0, PT, R34.reuse, 0x1, PT ;  /* 0x000000012200780c */ /* 0x040fe20003f06270 */
[-C--:B--2---:R-:W-:Y:S01]  /*6b60*/  FMUL R147, R147, R8.reuse ;  /* 0x0000000893937220 */ /* 0x084fe20000400000 */
[----:B------:R-:W-:Y:S01]  /*6b70*/  ISETP.GE.AND P2, PT, R34, 0x9, PT ;  /* 0x000000092200780c */ /* 0x000fe20003f46270 */
[-C--:B------:R-:W-:Y:S01]  /*6b80*/  FMUL R142, R142, R8.reuse ;  /* 0x000000088e8e7220 */ /* 0x080fe20000400000 */
[----:B------:R-:W-:Y:S01]  /*6b90*/  ISETP.LT.OR P1, PT, R33, 0x1, !P0 ;  /* 0x000000012100780c */ /* 0x000fe20004721670 */
[-C--:B------:R-:W-:Y:S01]  /*6ba0*/  FMUL R145, R145, R8.reuse ;  /* 0x0000000891917220 */ /* 0x080fe20000400000 */
[----:B------:R-:W-:Y:S01]  /*6bb0*/  F2FP.SATFINITE.E4M3.F32.PACK_AB_MERGE_C R147, RZ, R147, RZ ;  /* 0x00000093ff93723e */ /* 0x000fe200048070ff */
[-C--:B------:R-:W-:Y:S01]  /*6bc0*/  FMUL R140, R140, R8.reuse ;  /* 0x000000088c8c7220 */ /* 0x080fe20000400000 */
[----:B------:R-:W-:Y:S01]  /*6bd0*/  ISETP.LT.OR P4, PT, R33, 0x2, !P0 ;  /* 0x000000022100780c */ /* 0x000fe20004781670 */
[-C--:B------:R-:W-:Y:S01]  /*6be0*/  FMUL R143, R143, R8.reuse ;  /* 0x000000088f8f7220 */ /* 0x080fe20000400000 */
[C---:B------:R-:W-:Y:S01]  /*6bf0*/  ISETP.LT.OR P5, PT, R33.reuse, 0x1, !P2 ;  /* 0x000000012100780c */ /* 0x040fe200057a1670 */
[-C--:B------:R-:W-:Y:S01]  /*6c00*/  FMUL R138, R138, R8.reuse ;  /* 0x000000088a8a7220 */ /* 0x080fe20000400000 */
[----:B------:R-:W-:Y:S01]  /*6c10*/  ISETP.LT.OR P6, PT, R33, 0x2, !P2 ;  /* 0x000000022100780c */ /* 0x000fe200057c1670 */
[----:B------:R-:W-:Y:S01]  /*6c20*/  FMUL R141, R141, R8 ;  /* 0x000000088d8d7220 */ /* 0x000fe20000400000 */
[----:B------:R-:W-:Y:S01]  /*6c30*/  F2FP.SATFINITE.E4M3.F32.PACK_AB_MERGE_C R7, RZ, R142, RZ ;  /* 0x0000008eff07723e */ /* 0x000fe200048070ff */
[-C--:B------:R-:W-:Y:S01]  /*6c40*/  FMUL R136, R136, R8.reuse ;  /* 0x0000000888887220 */ /* 0x080fe20000400000 */
[----:B------:R-:W-:Y:S01]  /*6c50*/  F2FP.SATFINITE.E4M3.F32.PACK_AB_MERGE_C R145, RZ, R145, RZ ;  /* 0x00000091ff91723e */ /* 0x000fe200048070ff */
[----:B------:R-:W-:Y:S01]  /*6c60*/  @!P1 STG.E.U8 desc[UR16][R16.64], R147 ;  /* 0x0000009310009986 */ /* 0x000fe2000c101110 */
[----:B------:R-:W-:Y:S01]  /*6c70*/  ISETP.LT.OR P1, PT, R33, 0x9, !P0 ;  /* 0x000000092100780c */ /* 0x000fe20004721670 */
[----:B------:R-:W-:Y:S01]  /*6c80*/  FMUL R139, R139, R8 ;  /* 0x000000088b8b7220 */ /* 0x000fe20000400000 */
[----:B------:R-:W-:Y:S01]  /*6c90*/  F2FP.SATFINITE.E4M3.F32.PACK_AB_MERGE_C R25, RZ, R140, RZ ;  /* 0x0000008cff19723e */ /* 0x000fe200048070ff */
[----:B------:R0:W-:Y:S01]  /*6ca0*/  @!P4 STG.E.U8 desc[UR16][R16.64+0x1], R7 ;  /* 0x000001071000c986 */ /* 0x0001e2000c101110 */
[----:B------:R-:W-:Y:S01]  /*6cb0*/  F2FP.SATFINITE.E4M3.F32.PACK_AB_MERGE_C R143, RZ, R143, RZ ;  /* 0x0000008fff8f723e */ /* 0x000fe200048070ff */
[-C--:B------:R-:W-:Y:S01]  /*6cc0*/  FMUL R134, R134, R8.reuse ;  /* 0x0000000886867220 */ /* 0x080fe20000400000 */
[C---:B------:R-:W-:Y:S01]  /*6cd0*/  ISETP.LT.OR P4, PT, R33.reuse, 0xa, !P0 ;  /* 0x0000000a2100780c */ /* 0x040fe20004781670 */
[----:B------:R-:W-:Y:S01]  /*6ce0*/  @!P5 STG.E.U8 desc[UR16][R14.64], R145 ;  /* 0x000000910e00d986 */ /* 0x000fe2000c101110 */
[----:B------:R-:W-:Y:S01]  /*6cf0*/  ISETP.LT.OR P5, PT, R33, 0x9, !P2 ;  /* 0x000000092100780c */ /* 0x000fe200057a1670 */
[-C--:B------:R-:W-:Y:S01]  /*6d00*/  FMUL R137, R137, R8.reuse ;  /* 0x0000000889897220 */ /* 0x080fe20000400000 */
[----:B------:R-:W-:Y:S01]  /*6d10*/  F2FP.SATFINITE.E4M3.F32.PACK_AB_MERGE_C R141, RZ, R141, RZ ;  /* 0x0000008dff8d723e */ /* 0x000fe200048070ff */
[----:B------:R1:W-:Y:S01]  /*6d20*/  @!P6 STG.E.U8 desc[UR16][R14.64+0x1], R25 ;  /* 0x000001190e00e986 */ /* 0x0003e2000c101110 */
[C---:B------:R-:W-:Y:S01]  /*6d30*/  ISETP.LT.OR P6, PT, R33.reuse, 0xa, !P2 ;  /* 0x0000000a2100780c */ /* 0x040fe200057c1670 */
[-C--:B------:R-:W-:Y:S01]  /*6d40*/  FMUL R132, R132, R8.reuse ;  /* 0x0000000884847220 */ /* 0x080fe20000400000 */
[----:B------:R-:W-:Y:S01]  /*6d50*/  F2FP.SATFINITE.E4M3.F32.PACK_AB_MERGE_C R139, RZ, R139, RZ ;  /* 0x0000008bff8b723e */ /* 0x000fe200048070ff */
[----:B------:R-:W-:Y:S01]  /*6d60*/  @!P1 STG.E.U8 desc[UR16][R16.64+0x8], R143 ;  /* 0x0000088f10009986 */ /* 0x000fe2000c101110 */
[----:B------:R-:W-:Y:S01]  /*6d70*/  ISETP.LT.OR P1, PT, R33, 0x11, !P0 ;  /* 0x000000112100780c */ /* 0x000fe20004721670 */
[----:B------:R-:W-:Y:S01]  /*6d80*/  FMUL R135, R135, R8 ;  /* 0x0000000887877220 */ /* 0x000fe20000400000 */
[----:B0-----:R-:W-:Y:S01]  /*6d90*/  F2FP.SATFINITE.E4M3.F32.PACK_AB_MERGE_C R7, RZ, R138, RZ ;  /* 0x0000008aff07723e */ /* 0x001fe200048070ff */
[-C--:B------:R-:W-:Y:S01]  /*6da0*/  FMUL R130, R130, R8.reuse ;  /* 0x0000000882827220 */ /* 0x080fe20000400000 */
[----:B------:R-:W-:Y:S01]  /*6db0*/  F2FP.SATFINITE.E4M3.F32.PACK_AB_MERGE_C R137, RZ, R137, RZ ;  /* 0x00000089ff89723e */ /* 0x000fe200048070ff */
[----:B------:R-:W-:Y:S01]  /*6dc0*/  FMUL R133, R133, R8 ;  /* 0x0000000885857220 */ /* 0x000fe20000400000 */
[----:B------:R-:W-:Y:S01]  /*6dd0*/  F2FP.SATFINITE.E4M3.F32.PACK_AB_MERGE_C R135, RZ, R135, RZ ;  /* 0x00000087ff87723e */ /* 0x000fe200048070ff */
[----:B------:R0:W-:Y:S01]  /*6de0*/  @!P4 STG.E.U8 desc[UR16][R16.64+0x9], R7 ;  /* 0x000009071000c986 */ /* 0x0001e2000c101110 */
[----:B-1----:R-:W-:Y:S01]  /*6df0*/  F2FP.SATFINITE.E4M3.F32.PACK_AB_MERGE_C R25, RZ, R136, RZ ;  /* 0x00000088ff19723e */ /* 0x002fe200048070ff */
        /* <DEDUP_REMOVED lines=15> */
[-C--:B------:R-:W-:Y:S01]  /*6ef0*/  FMUL R127, R127, R8.reuse ;  /* 0x000000087f7f7220 */ /* 0x080fe20000400000 */
[----:B------:R-:W-:Y:S01]  /*6f00*/  FMUL R122, R122, R8 ;  /* 0x000000087a7a7220 */ /* 0x000fe20000400000 */
[----:B------:R-:W-:Y:S01]  /*6f10*/  F2FP.SATFINITE.E4M3.F32.PACK_AB_MERGE_C R129, RZ, R129, RZ ;  /* 0x00000081ff81723e */ /* 0x000fe200048070ff */
[----:B------:R0:W-:Y:S01]  /*6f20*/  @!P4 STG.E.U8 desc[UR16][R16.64+0x11], R7 ;  /* 0x000011071000c986 */ /* 0x0001e2000c101110 */
[----:B-1----:R-:W-:Y:S01]  /*6f30*/  F2FP.SATFINITE.E4M3.F32.PACK_AB_MERGE_C R25, RZ, R132, RZ ;  /* 0x00000084ff19723e */ /* 0x002fe200048070ff */
[-C--:B------:R-:W-:Y:S01]  /*6f40*/  FMUL R125, R125, R8.reuse ;  /* 0x000000087d7d7220 */ /* 0x080fe20000400000 */
[C---:B------:R-:W-:Y:S01]  /*6f50*/  ISETP.LT.OR P4, PT, R33.reuse, 0x1a, !P0 ;  /* 0x0000001a2100780c */ /* 0x040fe20004781670 */
[----:B------:R-:W-:Y:S01]  /*6f60*/  @!P5 STG.E.U8 desc[UR16][R14.64+0x10], R137 ;  /* 0x000010890e00d986 */ /* 0x000fe2000c101110 */
[C---:B------:R-:W-:Y:S01]  /*6f70*/  ISETP.LT.OR P5, PT, R33.reuse, 0x19, !P2 ;  /* 0x000000192100780c */ /* 0x040fe200057a1670 */
[-C--:B------:R-:W-:Y:S01]  /*6f80*/  FMUL R120, R120, R8.reuse ;  /* 0x0000000878787220 */ /* 0x080fe20000400000 */
[----:B------:R-:W-:Y:S01]  /*6f90*/  F2FP.SATFINITE.E4M3.F32.PACK_AB_MERGE_C R127, RZ, R127, RZ ;  /* 0x0000007fff7f723e */ /* 0x000fe200048070ff */
[----:B------:R1:W-:Y:S01]  /*6fa0*/  @!P6 STG.E.U8 desc[UR16][R14.64+0x11], R25 ;  /* 0x000011190e00e986 */ /* 0x0003e2000c101110 */
[----:B------:R-:W-:Y:S01]  /*6fb0*/  ISETP.LT.OR P6, PT, R33, 0x1a, !P2 ;  /* 0x0000001a2100780c */ /* 0x000fe200057c1670 */
        /* <DEDUP_REMOVED lines=8> */
[-C--:B------:R-:W-:Y:S01]  /*7040*/  FMUL R116, R116, R8.reuse ;  /* 0x0000000874747220 */ /* 0x080fe20000400000 */
[----:B------:R-:W-:Y:S01]  /*7050*/  FMUL R114, R114, R8 ;  /* 0x0000000872727220 */ /* 0x000fe20000400000 */
[----:B-1----:R-:W-:Y:S01]  /*7060*/  F2FP.SATFINITE.E4M3.F32.PACK_AB_MERGE_C R25, RZ, R128, RZ ;  /* 0x00000080ff19723e */ /* 0x002fe200048070ff */
[----:B------:R0:W-:Y:S01]  /*7070*/  @!P4 STG.E.U8 desc[UR16][R16.64+0x19], R7 ;  /* 0x000019071000c986 */ /* 0x0001e2000c101110 */
[----:B------:R-:W-:Y:S01]  /*7080*/  ISETP.LT.OR P4, PT, R33, 0x22, !P0 ;  /* 0x000000222100780c */ /* 0x000fe20004781670 */
[-C--:B------:R-:W-:Y:S01]  /*7090*/  FMUL R119, R119, R8.reuse ;  /* 0x0000000877777220 */ /* 0x080fe20000400000 */
[----:B------:R-:W-:Y:S01]  /*70a0*/  F2FP.SATFINITE.E4M3.F32.PACK_AB_MERGE_C R121, RZ, R121, RZ ;  /* 0x00000079ff79723e */ /* 0x000fe200048070ff */
[----:B------:R-:W-:Y:S01]  /*70b0*/  @!P5 STG.E.U8 desc[UR16][R14.64+0x18], R133 ;  /* 0x000018850e00d986 */ /* 0x000fe2000c101110 */
[----:B------:R-:W-:Y:S01]  /*70c0*/  ISETP.LT.OR P5, PT, R33, 0x21, !P2 ;  /* 0x000000212100780c */ /* 0x000fe200057a1670 */
[----:B------:R-:W-:Y:S01]  /*70d0*/  FMUL R117, R117, R8 ;  /* 0x0000000875757220 */ /* 0x000fe20000400000 */
[----:B------:R-:W-:Y:S01]  /*70e0*/  F2FP.SATFINITE.E4M3.F32.PACK_AB_MERGE_C R27, RZ, R114, RZ ;  /* 0x00000072ff1b723e */ /* 0x000fe200048070ff */
[----:B------:R1:W-:Y:S01]  /*70f0*/  @!P6 STG.E.U8 desc[UR16][R14.64+0x19], R25 ;  /* 0x000019190e00e986 */ /* 0x0003e2000c101110 */
[----:B------:R-:W-:Y:S01]  /*7100*/  ISETP.LT.OR P6, PT, R33, 0x22, !P2 ;  /* 0x000000222100780c */ /* 0x000fe200057c1670 */
[-C--:B------:R-:W-:Y:S01]  /*7110*/  FMUL R112, R112, R8.reuse ;  /* 0x0000000870707220 */ /* 0x080fe20000400000 */
[-C--:B------:R-:W-:Y:S01]  /*7120*/  FMUL R115, R115, R8.reuse ;  /* 0x0000000873737220 */ /* 0x080fe20000400000 */
        /* <DEDUP_REMOVED lines=39> */
[-C--:B------:R-:W-:Y:S01]  /*73a0*/  FMUL R103, R103, R8.reuse ;  /* 0x0000000867677220 */ /* 0x080fe20000400000 */
[----:B------:R-:W-:Y:S01]  /*73b0*/  @!P1 STG.E.U8 desc[UR16][R16.64+0x30], R123 ;  /* 0x0000307b10009986 */ /* 0x000fe2000c101110 */
[----:B------:R-:W-:Y:S01]  /*73c0*/  ISETP.LT.OR P1, PT, R33, 0x39, !P0 ;  /* 0x000000392100780c */ /* 0x000fe20004721670 */
[-C--:B------:R-:W-:Y:S01]  /*73d0*/  FMUL R101, R101, R8.reuse ;  /* 0x0000000865657220 */ /* 0x080fe20000400000 */
[----:B------:R-:W-:Y:S01]  /*73e0*/  ISETP.LT.OR P0, PT, R33, 0x3a, !P0 ;  /* 0x0000003a2100780c */ /* 0x000fe20004701670 */
[----:B------:R-:W-:Y:S01]  /*73f0*/  FMUL R96, R96, R8 ;  /* 0x0000000860607220 */ /* 0x000fe20000400000 */
[----:B0-----:R-:W-:Y:S01]  /*7400*/  F2FP.SATFINITE.E4M3.F32.PACK_AB_MERGE_C R7, RZ, R118, RZ ;  /* 0x00000076ff07723e */ /* 0x001fe200048070ff */
[-C--:B------:R-:W-:Y:S01]  /*7410*/  FMUL R94, R94, R8.reuse ;  /* 0x000000085e5e7220 */ /* 0x080fe20000400000 */
[----:B------:R-:W-:Y:S01]  /*7420*/  F2FP.SATFINITE.E4M3.F32.PACK_AB_MERGE_C R105, RZ, R105, RZ ;  /* 0x00000069ff69723e */ /* 0x000fe200048070ff */
[----:B------:R-:W-:Y:S01]  /*7430*/  FMUL R97, R97, R8 ;  /* 0x0000000861617220 */ /* 0x000fe20000400000 */
[----:B-1----:R-:W-:Y:S01]  /*7440*/  F2FP.SATFINITE.E4M3.F32.PACK_AB_MERGE_C R25, RZ, R116, RZ ;  /* 0x00000074ff19723e */ /* 0x002fe200048070ff */
[----:B------:R0:W-:Y:S01]  /*7450*/  @!P4 STG.E.U8 desc[UR16][R16.64+0x31], R7 ;  /* 0x000031071000c986 */ /* 0x0001e2000c101110 */
[----:B------:R-:W-:Y:S01]  /*7460*/  ISETP.LT.OR P4, PT, R33, 0x39, !P2 ;  /* 0x000000392100780c */ /* 0x000fe20005781670 */
[-C--:B------:R-:W-:Y:S01]  /*7470*/  FMUL R99, R99, R8.reuse ;  /* 0x0000000863637220 */ /* 0x080fe20000400000 */
[----:B------:R-:W-:Y:S01]  /*7480*/  ISETP.LT.OR P2, PT, R33, 0x3a, !P2 ;  /* 0x0000003a2100780c */ /* 0x000fe20005741670 */
[----:B------:R-:W-:Y:S01]  /*7490*/  @!P5 STG.E.U8 desc[UR16][R14.64+0x30], R121 ;  /* 0x000030790e00d986 */ /* 0x000fe2000c101110 */
[----:B------:R-:W-:Y:S01]  /*74a0*/  F2FP.SATFINITE.E4M3.F32.PACK_AB_MERGE_C R103, RZ, R103, RZ ;  /* 0x00000067ff67723e */ /* 0x000fe200048070ff */
[-C--:B------:R-:W-:Y:S01]  /*74b0*/  FMUL R92, R92, R8.reuse ;  /* 0x000000085c5c7220 */ /* 0x080fe20000400000 */
[----:B------:R-:W-:Y:S01]  /*74c0*/  F2FP.SATFINITE.E4M3.F32.PACK_AB_MERGE_C R101, RZ, R101, RZ ;  /* 0x00000065ff65723e */ /* 0x000fe200048070ff */
[----:B------:R-:W-:Y:S01]  /*74d0*/  @!P6 STG.E.U8 desc[UR16][R14.64+0x31], R25 ;  /* 0x000031190e00e986 */ /* 0x000fe2000c101110 */
[----:B------:R-:W-:Y:S01]  /*74e0*/  F2FP.SATFINITE.E4M3.F32.PACK_AB_MERGE_C R97, RZ, R97, RZ ;  /* 0x00000061ff61723e */ /* 0x000fe200048070ff */
[-C--:B------:R-:W-:Y:S01]  /*74f0*/  FMUL R88, R88, R8.reuse ;  /* 0x0000000858587220 */ /* 0x080fe20000400000 */
[-C--:B------:R-:W-:Y:S01]  /*7500*/  FMUL R95, R95, R8.reuse ;  /* 0x000000085f5f7220 */ /* 0x080fe20000400000 */
[----:B------:R-:W-:Y:S01]  /*7510*/  @!P0 STG.E.U8 desc[UR16][R16.64+0x39], R27 ;  /* 0x0000391b10008986 */ /* 0x000fe2000c101110 */
[----:B------:R-:W-:Y:S01]  /*7520*/  ISETP.GE.AND P0, PT, R34, 0x81, PT ;  /* 0x000000812200780c */ /* 0x000fe20003f06270 */
[----:B------:R-:W-:Y:S01]  /*7530*/  FMUL R93, R93, R8 ;  /* 0x000000085d5d7220 */ /* 0x000fe20000400000 */
[----:B0-----:R-:W-:Y:S01]  /*7540*/  F2FP.SATFINITE.E4M3.F32.PACK_AB_MERGE_C R7, RZ, R112, RZ ;  /* 0x00000070ff07723e */ /* 0x001fe200048070ff */
[----:B------:R0:W-:Y:S01]  /*7550*/  @!P1 STG.E.U8 desc[UR16][R16.64+0x38], R119 ;  /* 0x0000387710009986 */ /* 0x0001e2000c101110 */
[C---:B------:R-:W-:Y:S01]  /*7560*/  ISETP.LT.OR P6, PT, R33.reuse, 0x1, !P0 ;  /* 0x000000012100780c */ /* 0x040fe200047c1670 */
[-C--:B------:R-:W-:Y:S01]  /*7570*/  FMUL R90, R90, R8.reuse ;  /* 0x000000085a5a7220 */ /* 0x080fe20000400000 */
[----:B------:R-:W-:Y:S01]  /*7580*/  ISETP.LT.OR P5, PT, R33, 0x2, !P0 ;  /* 0x000000022100780c */ /* 0x000fe200047a1670 */
[----:B------:R-:W-:Y:S01]  /*7590*/  @!P4 STG.E.U8 desc[UR16][R14.64+0x38], R117 ;  /* 0x000038750e00c986 */ /* 0x000fe2000c101110 */
[----:B------:R-:W-:Y:S01]  /*75a0*/  ISETP.GE.AND P1, PT, R34, 0x89, PT ;  /* 0x000000892200780c */ /* 0x000fe20003f26270 */
[-C--:B------:R-:W-:Y:S01]  /*75b0*/  FMUL R23, R23, R8.reuse ;  /* 0x0000000817177220 */ /* 0x080fe20000400000 */
[----:B------:R-:W-:Y:S01]  /*75c0*/  F2FP.SATFINITE.E4M3.F32.PACK_AB_MERGE_C R99, RZ, R99, RZ ;  /* 0x00000063ff63723e */ /* 0x000fe200048070ff */
[----:B------:R1:W-:Y:S01]  /*75d0*/  @!P2 STG.E.U8 desc[UR16][R14.64+0x39], R7 ;  /* 0x000039070e00a986 */ /* 0x0003e2000c101110 */
[----:B------:R-:W-:Y:S01]  /*75e0*/  ISETP.LT.OR P4, PT, R33, 0x1, !P1 ;  /* 0x000000012100780c */ /* 0x000fe20004f81670 */
[-C--:B------:R-:W-:Y:S01]  /*75f0*/  FMUL R91, R91, R8.reuse ;  /* 0x000000085b5b7220 */ /* 0x080fe20000400000 */
[----:B------:R-:W-:Y:S01]  /*7600*/  ISETP.LT.OR P2, PT, R33, 0xa, !P0 ;  /* 0x0000000a2100780c */ /* 0x000fe20004741670 */
[----:B------:R-:W-:Y:S01]  /*7610*/  FMUL R89, R89, R8 ;  /* 0x0000000859597220 */ /* 0x000fe20000400000 */
[----:B0-----:R-:W-:Y:S01]  /*7620*/  F2FP.SATFINITE.E4M3.F32.PACK_AB_MERGE_C R17, RZ, R110, RZ ;  /* 0x0000006eff11723e */ /* 0x001fe200048070ff */
[----:B------:R-:W-:Y:S01]  /*7630*/  @!P6 STG.E.U8 desc[UR16][R12.64], R115 ;  /* 0x000000730c00e986 */ /* 0x000fe2000c101110 */
[C---:B------:R-:W-:Y:S01]  /*7640*/  ISETP.LT.OR P6, PT, R33.reuse, 0x2, !P1 ;  /* 0x000000022100780c */ /* 0x040fe20004fc1670 */
[-C--:B------:R-:W-:Y:S01]  /*7650*/  FMUL R22, R22, R8.reuse ;  /* 0x0000000816167220 */ /* 0x080fe20000400000 */
[----:B------:R-:W-:Y:S01]  /*7660*/  F2FP.SATFINITE.E4M3.F32.PACK_AB_MERGE_C R95, RZ, R95, RZ ;  /* 0x0000005fff5f723e */ /* 0x000fe200048070ff */
[----:B------:R-:W-:Y:S01]  /*7670*/  @!P5 STG.E.U8 desc[UR16][R12.64+0x1], R17 ;  /* 0x000001110c00d986 */ /* 0x000fe2000c101110 */
[----:B------:R-:W-:Y:S01]  /*7680*/  ISETP.LT.OR P5, PT, R33, 0x9, !P0 ;  /* 0x000000092100780c */ /* 0x000fe200047a1670 */
[----:B------:R-:W-:Y:S01]  /*7690*/  FMUL R19, R19, R8 ;  /* 0x0000000813137220 */ /* 0x000fe20000400000 */
[----:B-1----:R-:W-:Y:S01]  /*76a0*/  F2FP.SATFINITE.E4M3.F32.PACK_AB_MERGE_C R7, RZ, R108, RZ ;  /* 0x0000006cff07723e */ /* 0x002fe200048070ff */
[----:B------:R-:W-:Y:S01]  /*76b0*/  @!P4 STG.E.U8 desc[UR16][R10.64], R113 ;  /* 0x000000710a00c986 */ /* 0x000fe2000c101110 */
[----:B------:R-:W-:Y:S01]  /*76c0*/  F2FP.SATFINITE.E4M3.F32.PACK_AB_MERGE_C R15, RZ, R106, RZ ;  /* 0x0000006aff0f723e */ /* 0x000fe200048070ff */
[-C--:B------:R-:W-:Y:S01]  /*76d0*/  FMUL R18, R18, R8.reuse ;  /* 0x0000000812127220 */ /* 0x080fe20000400000 */
[----:B------:R-:W-:Y:S01]  /*76e0*/  ISETP.LT.OR P4, PT, R33, 0x9, !P1 ;  /* 0x000000092100780c */ /* 0x000fe20004f81670 */
[-C--:B------:R-:W-:Y:S01]  /*76f0*/  FMUL R21, R21, R8.reuse ;  /* 0x0000000815157220 */ /* 0x080fe20000400000 */
[----:B------:R-:W-:Y:S01]  /*7700*/  F2FP.SATFINITE.E4M3.F32.PACK_AB_MERGE_C R93, RZ, R93, RZ ;  /* 0x0000005dff5d723e */ /* 0x000fe200048070ff */
[----:B------:R0:W-:Y:S01]  /*7710*/  @!P6 STG.E.U8 desc[UR16][R10.64+0x1], R7 ;  /* 0x000001070a00e986 */ /* 0x0001e2000c101110 */
[C---:B------:R-:W-:Y:S01]  /*7720*/  ISETP.LT.OR P6, PT, R33.reuse, 0xa, !P1 ;  /* 0x0000000a2100780c */ /* 0x040fe20004fc1670 */
[----:B------:R-:W-:Y:S01]  /*7730*/  FMUL R20, R20, R8 ;  /* 0x0000000814147220 */ /* 0x000fe20000400000 */
[----:B------:R-:W-:Y:S01]  /*7740*/  F2FP.SATFINITE.E4M3.F32.PACK_AB_MERGE_C R23, RZ, R23, RZ ;  /* 0x00000017ff17723e */ /* 0x000fe200048070ff */
[----:B------:R1:W-:Y:S01]  /*7750*/  @!P2 STG.E.U8 desc[UR16][R12.64+0x9], R15 ;  /* 0x0000090f0c00a986 */ /* 0x0003e2000c101110 */
[----:B------:R-:W-:-:S02]  /*7760*/  ISETP.LT.OR P2, PT, R33, 0x12, !P0 ;  /* 0x000000122100780c */ /* 0x000fc40004741670 */
[----:B------:R-:W-:Y:S01]  /*7770*/  F2FP.SATFINITE.E4M3.F32.PACK_AB_MERGE_C R91, RZ, R91, RZ ;  /* 0x0000005bff5b723e */ /* 0x000fe200048070ff */
[----:B------:R-:W-:Y:S01]  /*7780*/  @!P5 STG.E.U8 desc[UR16][R12.64+0x8], R109 ;  /* 0x0000086d0c00d986 */ /* 0x000fe2000c101110 */
[C---:B------:R-:W-:Y:S02]  /*7790*/  ISETP.LT.OR P5, PT, R33.reuse, 0x11, !P0 ;  /* 0x000000112100780c */ /* 0x040fe400047a1670 */
[----:B------:R-:W-:Y:S01]  /*77a0*/  F2FP.SATFINITE.E4M3.F32.PACK_AB_MERGE_C R89, RZ, R89, RZ ;  /* 0x00000059ff59723e */ /* 0x000fe200048070ff */
[----:B------:R-:W-:Y:S01]  /*77b0*/  @!P4 STG.E.U8 desc[UR16][R10.64+0x8], R111 ;  /* 0x0000086f0a00c986 */ /* 0x000fe2000c101110 */
[----:B0-----:R-:W-:Y:S02]  /*77c0*/  F2FP.SATFINITE.E4M3.F32.PACK_AB_MERGE_C R7, RZ, R104, RZ ;  /* 0x00000068ff07723e */ /* 0x001fe400048070ff */
[C---:B------:R-:W-:Y:S02]  /*77d0*/  ISETP.LT.OR P4, PT, R33.reuse, 0x11, !P1 ;  /* 0x000000112100780c */ /* 0x040fe40004f81670 */
[----:B-1----:R-:W-:Y:S01]  /*77e0*/  F2FP.SATFINITE.E4M3.F32.PACK_AB_MERGE_C R15, RZ, R100, RZ ;  /* 0x00000064ff0f723e */ /* 0x002fe200048070ff */
[----:B------:R0:W-:Y:S01]  /*77f0*/  @!P6 STG.E.U8 desc[UR16][R10.64+0x9], R7 ;  /* 0x000009070a00e986 */ /* 0x0001e2000c101110 */
[----:B------:R-:W-:-:S02]  /*7800*/  ISETP.LT.OR P6, PT, R33, 0x12, !P1 ;  /* 0x000000122100780c */ /* 0x000fc40004fc1670 */
[----:B------:R-:W-:Y:S01]  /*7810*/  F2FP.SATFINITE.E4M3.F32.PACK_AB_MERGE_C R19, RZ, R19, RZ ;  /* 0x00000013ff13723e */ /* 0x000fe200048070ff */
[----:B------:R1:W-:Y:S01]  /*7820*/  @!P2 STG.E.U8 desc[UR16][R12.64+0x11], R15 ;  /* 0x0000110f0c00a986 */ /* 0x0003e2000c101110 */
[C---:B------:R-:W-:Y:S02]  /*7830*/  ISETP.LT.OR P2, PT, R33.reuse, 0x1a, !P0 ;  /* 0x0000001a2100780c */ /* 0x040fe40004741670 */
[----:B------:R-:W-:Y:S01]  /*7840*/  F2FP.SATFINITE.E4M3.F32.PACK_AB_MERGE_C R21, RZ, R21, RZ ;  /* 0x00000015ff15723e */ /* 0x000fe200048070ff */
[----:B------:R-:W-:Y:S01]  /*7850*/  @!P5 STG.E.U8 desc[UR16][R12.64+0x10], R107 ;  /* 0x0000106b0c00d986 */ /* 0x000fe2000c101110 */
[----:B------:R-:W-:Y:S02]  /*7860*/  ISETP.LT.OR P5, PT, R33, 0x19, !P0 ;  /* 0x000000192100780c */ /* 0x000fe400047a1670 */
[----:B------:R-:W-:Y:S01]  /*7870*/  F2FP.SATFINITE.E4M3.F32.PACK_AB_MERGE_C R17, RZ, R20, RZ ;  /* 0x00000014ff11723e */ /* 0x000fe200048070ff */
[----:B------:R-:W-:Y:S01]  /*7880*/  @!P4 STG.E.U8 desc[UR16][R10.64+0x10], R105 ;  /* 0x000010690a00c986 */ /* 0x000fe2000c101110 */
[----:B0-----:R-:W-:-:S02]  /*7890*/  F2FP.SATFINITE.E4M3.F32.PACK_AB_MERGE_C R7, RZ, R102, RZ ;  /* 0x00000066ff07723e */ /* 0x001fc400048070ff */
[C---:B------:R-:W-:Y:S02]  /*78a0*/  ISETP.LT.OR P4, PT, R33.reuse, 0x19, !P1 ;  /* 0x000000192100780c */ /* 0x040fe40004f81670 */
[----:B-1----:R-:W-:Y:S01]  /*78b0*/  F2FP.SATFINITE.E4M3.F32.PACK_AB_MERGE_C R15, RZ, R98, RZ ;  /* 0x00000062ff0f723e */ /* 0x002fe200048070ff */
[----:B------:R0:W-:Y:S01]  /*78c0*/  @!P6 STG.E.U8 desc[UR16][R10.64+0x11], R7 ;  /* 0x000011070a00e986 */ /* 0x0001e2000c101110 */
[----:B------:R-:W-:-:S03]  /*78d0*/  ISETP.LT.OR P6, PT, R33, 0x1a, !P1 ;  /* 0x0000001a2100780c */ /* 0x000fc60004fc1670 */
[----:B------:R1:W-:Y:S01]  /*78e0*/  @!P2 STG.E.U8 desc[UR16][R12.64+0x19], R15 ;  /* 0x0000190f0c00a986 */ /* 0x0003e2000c101110 */
[----:B------:R-:W-:-:S03]  /*78f0*/  ISETP.LT.OR P2, PT, R33, 0x22, !P0 ;  /* 0x000000222100780c */ /* 0x000fc60004741670 */
[----:B------:R-:W-:Y:S01]  /*7900*/  @!P5 STG.E.U8 desc[UR16][R12.64+0x18], R103 ;  /* 0x000018670c00d986 */ /* 0x000fe2000c101110 */
[C---:B------:R-:W-:Y:S02]  /*7910*/  ISETP.LT.OR P5, PT, R33.reuse, 0x21, !P0 ;  /* 0x000000212100780c */ /* 0x040fe400047a1670 */
[----:B0-----:R-:W-:Y:S01]  /*7920*/  F2FP.SATFINITE.E4M3.F32.PACK_AB_MERGE_C R7, RZ, R96, RZ ;  /* 0x00000060ff07723e */ /* 0x001fe200048070ff */
[----:B------:R-:W-:Y:S01]  /*7930*/  @!P4 STG.E.U8 desc[UR16][R10.64+0x18], R101 ;  /* 0x000018650a00c986 */ /* 0x000fe2000c101110 */
        /* <DEDUP_REMOVED lines=25> */
[C---:B------:R-:W-:Y:S02]  /*7ad0*/  ISETP.LT.OR P2, PT, R33.reuse, 0x39, !P0 ;  /* 0x000000392100780c */ /* 0x040fe40004741670 */
[C---:B------:R-:W-:Y:S01]  /*7ae0*/  ISETP.LT.OR P0, PT, R33.reuse, 0x3a, !P0 ;  /* 0x0000003a2100780c */ /* 0x040fe20004701670 */
[----:B------:R1:W-:Y:S01]  /*7af0*/  @!P5 STG.E.U8 desc[UR16][R12.64+0x30], R91 ;  /* 0x0000305b0c00d986 */ /* 0x0003e2000c101110 */
[C---:B------:R-:W-:Y:S02]  /*7b00*/  ISETP.LT.OR P5, PT, R33.reuse, 0x39, !P1 ;  /* 0x000000392100780c */ /* 0x040fe40004fa1670 */
[----:B------:R-:W-:Y:S01]  /*7b10*/  ISETP.LT.OR P1, PT, R33, 0x3a, !P1 ;  /* 0x0000003a2100780c */ /* 0x000fe20004f21670 */
[----:B------:R1:W-:Y:S01]  /*7b20*/  @!P4 STG.E.U8 desc[UR16][R10.64+0x30], R89 ;  /* 0x000030590a00c986 */ /* 0x0003e2000c101110 */
[----:B0-----:R-:W-:-:S05]  /*7b30*/  F2FP.SATFINITE.E4M3.F32.PACK_AB_MERGE_C R7, RZ, R22, RZ ;  /* 0x00000016ff07723e */ /* 0x001fca00048070ff */
[----:B------:R1:W-:Y:S04]  /*7b40*/  @!P6 STG.E.U8 desc[UR16][R10.64+0x31], R7 ;  /* 0x000031070a00e986 */ /* 0x0003e8000c101110 */
[----:B------:R1:W-:Y:S04]  /*7b50*/  @!P2 STG.E.U8 desc[UR16][R12.64+0x38], R19 ;  /* 0x000038130c00a986 */ /* 0x0003e8000c101110 */
[----:B------:R1:W-:Y:S04]  /*7b60*/  @!P0 STG.E.U8 desc[UR16][R12.64+0x39], R15 ;  /* 0x0000390f0c008986 */ /* 0x0003e8000c101110 */
[----:B------:R1:W-:Y:S04]  /*7b70*/  @!P5 STG.E.U8 desc[UR16][R10.64+0x38], R21 ;  /* 0x000038150a00d986 */ /* 0x0003e8000c101110 */
[----:B------:R1:W-:Y:S02]  /*7b80*/  @!P1 STG.E.U8 desc[UR16][R10.64+0x39], R17 ;  /* 0x000039110a009986 */ /* 0x0003e4000c101110 */
.L_x_168:
[----:B------:R-:W-:Y:S05]  /*7b90*/  BSYNC B0 ;  /* 0x0000000000007941 */ /* 0x000fea0003800000 */
.L_x_38:
[----:B------:R-:W-:Y:S01]  /*7ba0*/  ULDC UR6, c[0x0][0xc] ;  /* 0x0000030000067ab9 */ /* 0x000fe20000000800 */
[----:B------:R-:W-:Y:S01]  /*7bb0*/  ULDC UR7, c[0x0][0x10] ;  /* 0x0000040000077ab9 */ /* 0x000fe20000000800 */
[----:B01---5:R-:W0:Y:S01]  /*7bc0*/  LDC R7, c[0x0][0x14] ;  /* 0x00000500ff077b82 */ /* 0x023e220000000800 */
[----:B------:R-:W-:Y:S01]  /*7bd0*/  UIMAD.WIDE.U32 UR6, UR6, UR7, URZ ;  /* 0x00000007060672a5 */ /* 0x000fe2000f8e003f */
[----:B------:R-:W-:Y:S01]  /*7be0*/  PRMT R10, RZ, 0x7610, R10 ;  /* 0x00007610ff0a7816 */ /* 0x000fe2000000000a */
[----:B------:R-:W-:-:S04]  /*7bf0*/  IMAD.MOV.U32 R11, RZ, RZ, -0x1 ;  /* 0xffffffffff0b7424 */ /* 0x000fc800078e00ff */
[----:B0-----:R-:W-:-:S04]  /*7c00*/  IMAD.WIDE.U32 R2, R7, UR6, R2 ;  /* 0x0000000607027c25 */ /* 0x001fc8000f8e0002 */
[----:B------:R-:W-:Y:S01]  /*7c10*/  IMAD R7, R7, UR7, RZ ;  /* 0x0000000707077c24 */ /* 0x000fe2000f8e02ff */
[----:B------:R-:W-:Y:S02]  /*7c20*/  ULDC.64 UR6, c[0x0][0x650] ;  /* 0x0001940000067ab9 */ /* 0x000fe40000000a00 */
[----:B------:R-:W-:Y:S01]  /*7c30*/  ISETP.GE.U32.AND P0, PT, R2, UR6, PT ;  /* 0x0000000602007c0c */ /* 0x000fe2000bf06070 */
[----:B------:R-:W-:Y:S02]  /*7c40*/  IMAD.IADD R3, R3, 0x1, R7 ;  /* 0x0000000103037824 */ /* 0x000fe400078e0207 */
[----:B------:R-:W-:-:S03]  /*7c50*/  IMAD.MOV.U32 R7, RZ, RZ, -0x1 ;  /* 0xffffffffff077424 */ /* 0x000fc600078e00ff */
[----:B------:R-:W-:-:S13]  /*7c60*/  ISETP.GE.U32.AND.EX P0, PT, R3, UR7, PT, P0 ;  /* 0x0000000703007c0c */ /* 0x000fda000bf06100 */
[----:B------:R-:W-:Y:S05]  /*7c70*/  @P0 BRA `(.L_x_169) ;  /* 0x0000000400600947 */ /* 0x000fea0003800000 */
[----:B------:R-:W0:Y:S01]  /*7c80*/  S2R R22, SR_CTAID.X ;  /* 0x0000000000167919 */ /* 0x000e220000002500 */
[----:B------:R-:W1:Y:S01]  /*7c90*/  LDC.64 R16, c[0x0][0x628] ;  /* 0x00018a00ff107b82 */ /* 0x000e620000000a00 */
[----:B------:R-:W-:Y:S01]  /*7ca0*/  ULDC UR6, c[0x0][0x150] ;  /* 0x0000540000067ab9 */ /* 0x000fe20000000800 */
[----:B--234-:R-:W-:Y:S01]  /*7cb0*/  IMAD.MOV.U32 R14, RZ, RZ, R2 ;  /* 0x000000ffff0e7224 */ /* 0x01cfe200078e0002 */
[----:B------:R-:W2:Y:S01]  /*7cc0*/  S2R R24, SR_CTAID.Y ;  /* 0x0000000000187919 */ /* 0x000ea20000002600 */
[----:B------:R-:W-:-:S04]  /*7cd0*/  IMAD.MOV.U32 R15, RZ, RZ, R3 ;  /* 0x000000ffff0f7224 */ /* 0x000fc800078e0003 */
[----:B------:R-:W3:Y:S08]  /*7ce0*/  LDC R25, c[0x0][0x144] ;  /* 0x00005100ff197b82 */ /* 0x000ef00000000800 */
[----:B------:R-:W4:Y:S08]  /*7cf0*/  LDC R18, c[0x0][0x630] ;  /* 0x00018c00ff127b82 */ /* 0x000f300000000800 */
[----:B------:R-:W2:Y:S01]  /*7d00*/  LDC.64 R20, c[0x0][0x620] ;  /* 0x00018800ff147b82 */ /* 0x000ea20000000a00 */
[----:B-1----:R-:W-:-:S04]  /*7d10*/  ISETP.NE.U32.AND P0, PT, R16, RZ, PT ;  /* 0x000000ff1000720c */ /* 0x002fc80003f05070 */
[----:B------:R-:W-:Y:S02]  /*7d20*/  ISETP.NE.AND.EX P0, PT, R17, RZ, PT, P0 ;  /* 0x000000ff1100720c */ /* 0x000fe40003f05300 */
[----:B0-----:R-:W-:-:S05]  /*7d30*/  I2FP.F32.U32 R7, R22 ;  /* 0x0000001600077245 */ /* 0x001fca0000201000 */
[----:B------:R-:W-:-:S04]  /*7d40*/  FMUL R7, R7, UR6 ;  /* 0x0000000607077c20 */ /* 0x000fc80008400000 */
[----:B------:R0:W1:Y:S02]  /*7d50*/  F2I.U32.TRUNC.NTZ R23, R7 ;  /* 0x0000000700177305 */ /* 0x000064000020f000 */
[----:B---34-:R-:W-:Y:S05]  /*7d60*/  @!P0 BRA `(.L_x_170) ;  /* 0x0000000000288947 */ /* 0x018fea0003800000 */
[----:B0-----:R-:W0:Y:S02]  /*7d70*/  LDC R7, c[0x0][0x634] ;  /* 0x00018d00ff077b82 */ /* 0x001e240000000800 */
        /* <DEDUP_REMOVED lines=9> */
.L_x_170:
[-CC-:B------:R-:W-:Y:S01]  /*7e10*/  SHF.R.U64 R19, R14, R18.reuse, R15.reuse ;  /* 0x000000120e137219 */ /* 0x180fe2000000120f */
[----:B------:R-:W3:Y:S01]  /*7e20*/  LDC.64 R30, c[0x0][0x640] ;  /* 0x00019000ff1e7b82 */ /* 0x000ee20000000a00 */
[----:B0-----:R-:W-:Y:S01]  /*7e30*/  SHF.R.U32.HI R7, RZ, R18, R15 ;  /* 0x00000012ff077219 */ /* 0x001fe2000001160f */
[----:B-1----:R-:W-:Y:S01]  /*7e40*/  IMAD.MOV R23, RZ, RZ, -R23 ;  /* 0x000000ffff177224 */ /* 0x002fe200078e0a17 */
[----:B------:R-:W-:Y:S01]  /*7e50*/  IADD3 R13, P0, RZ, -R19, RZ ;  /* 0x80000013ff0d7210 */ /* 0x000fe20007f1e0ff */
[----:B------:R-:W-:Y:S02]  /*7e60*/  ULDC UR6, c[0x0][0x154] ;  /* 0x0000550000067ab9 */ /* 0x000fe40000000800 */
[----:B------:R-:W-:Y:S02]  /*7e70*/  IMAD R25, R25, R23, R22 ;  /* 0x0000001719197224 */ /* 0x000fe400078e0216 */
[----:B------:R-:W0:Y:S01]  /*7e80*/  LDC R14, c[0x0][0x618] ;  /* 0x00018600ff0e7b82 */ /* 0x000e220000000800 */
[----:B------:R-:W-:-:S02]  /*7e90*/  IMAD.X R7, RZ, RZ, ~R7, P0 ;  /* 0x000000ffff077224 */ /* 0x000fc400000e0e07 */
[----:B--2---:R-:W-:-:S04]  /*7ea0*/  IMAD.WIDE.U32 R10, R13, R20, R2 ;  /* 0x000000140d0a7225 */ /* 0x004fc800078e0002 */
[----:B------:R-:W-:Y:S01]  /*7eb0*/  IMAD R12, R7, R20, RZ ;  /* 0x00000014070c7224 */ /* 0x000fe200078e02ff */
[----:B------:R-:W1:Y:S03]  /*7ec0*/  LDC R26, c[0x0][0x608] ;  /* 0x00018200ff1a7b82 */ /* 0x000e660000000800 */
[----:B------:R-:W-:Y:S02]  /*7ed0*/  IMAD R7, R13, R21, R12 ;  /* 0x000000150d077224 */ /* 0x000fe400078e020c */
[----:B------:R-:W-:Y:S02]  /*7ee0*/  IMAD.MOV.U32 R13, RZ, RZ, 0x1 ;  /* 0x00000001ff0d7424 */ /* 0x000fe400078e00ff */
[----:B------:R-:W-:Y:S01]  /*7ef0*/  IMAD.IADD R7, R11, 0x1, R7 ;  /* 0x000000010b077824 */ /* 0x000fe200078e0207 */
[----:B------:R-:W2:Y:S01]  /*7f00*/  LDC R28, c[0x0][0x658] ;  /* 0x00019600ff1c7b82 */ /* 0x000ea20000000800 */
[----:B------:R-:W-:-:S02]  /*7f10*/  I2FP.F32.U32 R11, R24 ;  /* 0x00000018000b7245 */ /* 0x000fc40000201000 */
[----:B---3--:R-:W-:-:S03]  /*7f20*/  ISETP.NE.U32.AND P0, PT, R30, RZ, PT ;  /* 0x000000ff1e00720c */ /* 0x008fc60003f05070 */
[----:B------:R-:W-:Y:S01]  /*7f30*/  FMUL R12, R11, UR6 ;  /* 0x000000060b0c7c20 */ /* 0x000fe20008400000 */
[----:B------:R-:W-:Y:S01]  /*7f40*/  ISETP.NE.AND.EX P0, PT, R31, RZ, PT, P0 ;  /* 0x000000ff1f00720c */ /* 0x000fe20003f05300 */
[----:B------:R-:W3:Y:S01]  /*7f50*/  LDC R23, c[0x0][0x148] ;  /* 0x00005200ff177b82 */ /* 0x000ee20000000800 */
[-CC-:B0-----:R-:W-:Y:S01]  /*7f60*/  SHF.R.U64 R18, R10, R14.reuse, R7.reuse ;  /* 0x0000000e0a127219 */ /* 0x181fe20000001207 */
[----:B------:R0:W4:Y:S01]  /*7f70*/  F2I.U32.TRUNC.NTZ R20, R12 ;  /* 0x0000000c00147305 */ /* 0x000122000020f000 */
[----:B------:R-:W-:Y:S01]  /*7f80*/  SHF.R.U32.HI R7, RZ, R14, R7 ;  /* 0x0000000eff077219 */ /* 0x000fe20000011607 */
[----:B------:R-:W-:-:S04]  /*7f90*/  IMAD.MOV.U32 R11, RZ, RZ, -0x1 ;  /* 0xffffffffff0b7424 */ /* 0x000fc800078e00ff */
[----:B------:R-:W0:Y:S01]  /*7fa0*/  LDC R22, c[0x0][0x600] ;  /* 0x00018000ff167b82 */ /* 0x000e220000000800 */
[-CC-:B-1----:R-:W-:Y:S02]  /*7fb0*/  SHF.R.U64 R16, R18, R26.reuse, R7.reuse ;  /* 0x0000001a12107219 */ /* 0x182fe40000001207 */
[----:B------:R-:W-:-:S05]  /*7fc0*/  SHF.R.U32.HI R7, RZ, R26, R7 ;  /* 0x0000001aff077219 */ /* 0x000fca0000011607 */
[----:B------:R-:W1:Y:S01]  /*7fd0*/  LDC R29, c[0x0][0x648] ;  /* 0x00019200ff1d7b82 */ /* 0x000e620000000800 */
[-C--:B--2---:R-:W-:Y:S02]  /*7fe0*/  SHF.L.U32 R10, R11, R28.reuse, RZ ;  /* 0x0000001c0b0a7219 */ /* 0x084fe400000006ff */
[-CC-:B------:R-:W-:Y:S02]  /*7ff0*/  SHF.R.U64 R21, R16, R28.reuse, R7.reuse ;  /* 0x0000001c10157219 */ /* 0x180fe40000001207 */
[----:B------:R-:W-:Y:S02]  /*8000*/  SHF.R.U32.HI R11, RZ, R28, R7 ;  /* 0x0000001cff0b7219 */ /* 0x000fe40000011607 */
[----:B------:R-:W-:Y:S01]  /*8010*/  LOP3.LUT R27, RZ, R10, RZ, 0x33, !PT ;  /* 0x0000000aff1b7212 */ /* 0x000fe200078e33ff */
[----:B------:R-:W2:Y:S01]  /*8020*/  LDC R33, c[0x0][0x638] ;  /* 0x00018e00ff217b82 */ /* 0x000ea20000000800 */
[----:B------:R-:W-:Y:S01]  /*8030*/  SHF.L.U32 R28, R13, R28, RZ ;  /* 0x0000001c0d1c7219 */ /* 0x000fe200000006ff */
[----:B------:R-:W-:-:S06]  /*8040*/  IMAD.MOV.U32 R10, RZ, RZ, R21 ;  /* 0x000000ffff0a7224 */ /* 0x000fcc00078e0015 */
[----:B------:R-:W0:Y:S01]  /*8050*/  LDC R34, c[0x0][0x610] ;  /* 0x00018400ff227b82 */ /* 0x000e220000000800 */
[----:B----4-:R-:W-:Y:S05]  /*8060*/  @!P0 BRA `(.L_x_171) ;  /* 0x0000000000288947 */ /* 0x010fea0003800000 */
[----:B------:R-:W4:Y:S02]  /*8070*/  LDC R10, c[0x0][0x64c] ;  /* 0x00019300ff0a7b82 */ /* 0x000f240000000800 */
[----:B----4-:R-:W-:-:S05]  /*8080*/  IADD3 R7, P0, R21, R10, RZ ;  /* 0x0000000a15077210 */ /* 0x010fca0007f1e0ff */
[----:B------:R-:W-:-:S04]  /*8090*/  IMAD.X R17, RZ, RZ, R11, P0 ;  /* 0x000000ffff117224 */ /* 0x000fc800000e060b */
[----:B------:R-:W-:-:S04]  /*80a0*/  IMAD.WIDE.U32 R10, R17, R30, RZ ;  /* 0x0000001e110a7225 */ /* 0x000fc800078e00ff */
[----:B0-----:R-:W-:-:S04]  /*80b0*/  IMAD.WIDE.U32 R12, P0, R7, R31, R10 ;  /* 0x0000001f070c7225 */ /* 0x001fc8000780000a */
[----:B------:R-:W-:-:S04]  /*80c0*/  IMAD.WIDE.U32 R10, R7, R30, RZ ;  /* 0x0000001e070a7225 */ /* 0x000fc800078e00ff */
[----:B------:R-:W-:Y:S01]  /*80d0*/  IMAD.X R15, RZ, RZ, RZ, P0 ;  /* 0x000000ffff0f7224 */ /* 0x000fe200000e06ff */
[----:B------:R-:W-:Y:S01]  /*80e0*/  IADD3 RZ, P0, R11, R12, RZ ;  /* 0x0000000c0bff7210 */ /* 0x000fe20007f1e0ff */
[----:B------:R-:W-:-:S04]  /*80f0*/  IMAD.MOV.U32 R14, RZ, RZ, R13 ;  /* 0x000000ffff0e7224 */ /* 0x000fc800078e000d */
[----:B------:R-:W-:-:S08]  /*8100*/  IMAD.WIDE.U32.X R10, R17, R31, R14, P0 ;  /* 0x0000001f110a7225 */ /* 0x000fd000000e040e */
.L_x_171:
[----:B-1----:R-:W-:Y:S01]  /*8110*/  SHF.R.U64 R7, R10, R29, R11 ;  /* 0x0000001d0a077219 */ /* 0x002fe2000000120b */
[----:B0-----:R-:W-:Y:S01]  /*8120*/  VIADD R11, R22, 0xffffffff ;  /* 0xffffffff160b7836 */ /* 0x001fe20000000000 */
[----:B------:R-:W-:Y:S01]  /*8130*/  LOP3.LUT R32, R16, R27, RZ, 0xc0, !PT ;  /* 0x0000001b10207212 */ /* 0x000fe200078ec0ff */
[----:B------:R-:W-:Y:S02]  /*8140*/  IMAD.MOV R20, RZ, RZ, -R20 ;  /* 0x000000ffff147224 */ /* 0x000fe400078e0a14 */
[----:B------:R-:W-:Y:S01]  /*8150*/  IMAD.MOV R10, RZ, RZ, -R7 ;  /* 0x000000ffff0a7224 */ /* 0x000fe200078e0a07 */
[----:B------:R-:W-:Y:S01]  /*8160*/  LOP3.LUT R18, R18, R11, RZ, 0xc0, !PT ;  /* 0x0000000b12127212 */ /* 0x000fe200078ec0ff */
[----:B------:R-:W-:Y:S02]  /*8170*/  IMAD R32, R28, R7, R32 ;  /* 0x000000071c207224 */ /* 0x000fe400078e0220 */
[----:B---3--:R-:W-:Y:S02]  /*8180*/  @P3 IMAD R25, R23, R20, R24 ;  /* 0x0000001417193224 */ /* 0x008fe400078e0218 */
[----:B--2---:R-:W-:-:S02]  /*8190*/  IMAD R7, R10, R33, R21 ;  /* 0x000000210a077224 */ /* 0x004fc400078e0215 */
[----:B------:R-:W-:Y:S02]  /*81a0*/  IMAD R32, R32, R34, R25 ;  /* 0x0000002220207224 */ /* 0x000fe400078e0219 */
[----:B------:R-:W-:Y:S02]  /*81b0*/  IMAD R7, R7, R22, R18 ;  /* 0x0000001607077224 */ /* 0x000fe400078e0212 */
[----:B------:R-:W-:-:S03]  /*81c0*/  IMAD.MOV.U32 R10, RZ, RZ, 0x1 ;  /* 0x00000001ff0a7424 */ /* 0x000fc600078e00ff */
[----:B------:R-:W-:Y:S02]  /*81d0*/  SEL R11, R7, R32, !P3 ;  /* 0x00000020070b7207 */ /* 0x000fe40005800000 */
[----:B------:R-:W-:Y:S01]  /*81e0*/  SEL R32, R32, R7, !P3 ;  /* 0x0000000720207207 */ /* 0x000fe20005800000 */
[----:B------:R-:W-:-:S07]  /*81f0*/  IMAD.MOV.U32 R7, RZ, RZ, R19 ;  /* 0x000000ffff077224 */ /* 0x000fce00078e0013 */
.L_x_169:
[----:B------:R-:W-:Y:S01]  /*8200*/  LOP3.LUT P0, RZ, R10, 0xff, RZ, 0xc0, !PT ;  /* 0x000000ff0aff7812 */ /* 0x000fe2000780c0ff */
[----:B------:R-:W-:-:S12]  /*8210*/  IMAD.MOV.U32 R10, RZ, RZ, R32 ;  /* 0x000000ffff0a7224 */ /* 0x000fd800078e0020 */
[----:B------:R-:W-:Y:S05]  /*8220*/  @P0 BRA `(.L_x_172) ;  /* 0xffffff90008c0947 */ /* 0x000fea000383ffff */
[----:B------:R-:W-:Y:S05]  /*8230*/  EXIT ;  /* 0x000000000000794d */ /* 0x000fea0003800000 */
.L_x_8:
        /* <DEDUP_REMOVED lines=26> */
.L_x_174:
[----:B------:R-:W0:Y:S01]  /*83e0*/  LDC.64 R28, c[0x0][0x640] ;  /* 0x00019000ff1c7b82 */ /* 0x000e220000000a00 */
[-CC-:B------:R-:W-:Y:S01]  /*83f0*/  SHF.R.U64 R21, R16, R6.reuse, R17.reuse ;  /* 0x0000000610157219 */ /* 0x180fe20000001211 */
[----:B------:R-:W-:Y:S01]  /*8400*/  IMAD.MOV.U32 R31, RZ, RZ, 0x1 ;  /* 0x00000001ff1f7424 */ /* 0x000fe200078e00ff */
[----:B------:R-:W-:Y:S02]  /*8410*/  SHF.R.U32.HI R5, RZ, R6, R17 ;  /* 0x00000006ff057219 */ /* 0x000fe40000011611 */
        /* <DEDUP_REMOVED lines=9> */
[----:B0-----:R-:W-:Y:S01]  /*84b0*/  ISETP.NE.U32.AND P0, PT, R28, RZ, PT ;  /* 0x000000ff1c00720c */ /* 0x001fe20003f05070 */
[----:B------:R-:W-:-:S03]  /*84c0*/  IMAD.MOV.U32 R11, RZ, RZ, -0x1 ;  /* 0xffffffffff0b7424 */ /* 0x000fc600078e00ff */
[----:B------:R-:W-:Y:S02]  /*84d0*/  ISETP.NE.AND.EX P0, PT, R29, RZ, PT, P0 ;  /* 0x000000ff1d00720c */ /* 0x000fe40003f05300 */
[----:B------:R-:W0:Y:S01]  /*84e0*/  LDC R24, c[0x0][0x600] ;  /* 0x00018000ff187b82 */ /* 0x000e220000000800 */
[-CC-:B-1----:R-:W-:Y:S02]  /*84f0*/  SHF.R.U64 R18, R10, R14.reuse, R5.reuse ;  /* 0x0000000e0a127219 */ /* 0x182fe40000001205 */
[----:B------:R-:W-:-:S05]  /*8500*/  SHF.R.U32.HI R5, RZ, R14, R5 ;  /* 0x0000000eff057219 */ /* 0x000fca0000011605 */
        /* <DEDUP_REMOVED lines=21> */
.L_x_175:
[----:B-1----:R-:W-:Y:S01]  /*8660*/  SHF.R.U64 R6, R10, R25, R11 ;  /* 0x000000190a067219 */ /* 0x002fe2000000120b */
[----:B0-----:R-:W-:Y:S01]  /*8670*/  VIADD R11, R24, 0xffffffff ;  /* 0xffffffff180b7836 */ /* 0x001fe20000000000 */
[----:B------:R-:W-:Y:S01]  /*8680*/  SHF.L.U32 R9, R31, R26, RZ ;  /* 0x0000001a1f097219 */ /* 0x000fe200000006ff */
[----:B------:R-:W-:Y:S01]  /*8690*/  @P3 IMAD R12, R13, R20, R8 ;  /* 0x000000140d0c3224 */ /* 0x000fe200078e0208 */
[----:B------:R-:W-:Y:S01]  /*86a0*/  LOP3.LUT R5, R22, R33, RZ, 0xc0, !PT ;  /* 0x0000002116057212 */ /* 0x000fe200078ec0ff */
[----:B------:R-:W-:Y:S01]  /*86b0*/  IMAD.MOV R10, RZ, RZ, -R6 ;  /* 0x000000ffff0a7224 */ /* 0x000fe200078e0a06 */
[----:B------:R-:W-:Y:S01]  /*86c0*/  LOP3.LUT R18, R18, R11, RZ, 0xc0, !PT ;  /* 0x0000000b12127212 */ /* 0x000fe200078ec0ff */
[----:B------:R-:W-:Y:S02]  /*86d0*/  IMAD.MOV.U32 R8, RZ, RZ, 0x1 ;  /* 0x00000001ff087424 */ /* 0x000fe400078e00ff */
[----:B------:R-:W-:Y:S02]  /*86e0*/  IMAD R9, R9, R6, R5 ;  /* 0x0000000609097224 */ /* 0x000fe400078e0205 */
[----:B--2---:R-:W-:-:S02]  /*86f0*/  IMAD R5, R10, R27, R23 ;  /* 0x0000001b0a057224 */ /* 0x004fc400078e0217 */
[----:B---3--:R-:W-:Y:S02]  /*8700*/  IMAD R6, R9, R30, R12 ;  /* 0x0000001e09067224 */ /* 0x008fe400078e020c */
[----:B------:R-:W-:Y:S01]  /*8710*/  IMAD R9, R5, R24, R18 ;  /* 0x0000001805097224 */ /* 0x000fe200078e0212 */
[----:B------:R-:W-:Y:S01]  /*8720*/  PRMT R5, R8, 0x7610, R5 ;  /* 0x0000761008057816 */ /* 0x000fe20000000005 */
[----:B------:R-:W-:-:S03]  /*8730*/  IMAD.MOV.U32 R16, RZ, RZ, R21 ;  /* 0x000000ffff107224 */ /* 0x000fc600078e0015 */
[----:B------:R-:W-:Y:S02]  /*8740*/  SEL R17, R9, R6, !P3 ;  /* 0x0000000609117207 */ /* 0x000fe40005800000 */
[----:B------:R-:W-:-:S07]  /*8750*/  SEL R6, R6, R9, !P3 ;  /* 0x0000000906067207 */ /* 0x000fce0005800000 */
.L_x_173:
[----:B------:R-:W-:-:S08]  /*8760*/  NOP ;  /* 0x0000000000007918 */ /* 0x000fd00000000000 */
[----:B------:R-:W0:-:S00]  /*8770*/  USETMAXREG.DEALLOC.CTAPOOL 0x28 ;  /* 0x00000028000079c8 */ /* 0x000e0000080e0500 */
[----:B0-----:R-:W-:-:S13]  /*8780*/  ISETP.NE.AND P0, PT, R7, RZ, PT ;  /* 0x000000ff0700720c */ /* 0x001fda0003f05270 */
[----:B------:R-:W-:Y:S05]  /*8790*/  @P0 EXIT ;  /* 0x000000000000094d */ /* 0x000fea0003800000 */
[----:B------:R-:W-:Y:S01]  /*87a0*/  LOP3.LUT P0, RZ, R5, 0xff, RZ, 0xc0, !PT ;  /* 0x000000ff05ff7812 */ /* 0x000fe2000780c0ff */
[----:B------:R-:W-:Y:S02]  /*87b0*/  IMAD.MOV.U32 R5, RZ, RZ, 0x1 ;  /* 0x00000001ff057424 */ /* 0x000fe400078e00ff */
[----:B------:R-:W-:-:S10]  /*87c0*/  IMAD.MOV.U32 R12, RZ, RZ, RZ ;  /* 0x000000ffff0c7224 */ /* 0x000fd400078e00ff */
[----:B------:R-:W-:Y:S05]  /*87d0*/  @!P0 BRA `(.L_x_176) ;  /* 0x0000000c00888947 */ /* 0x000fea0003800000 */
[----:B------:R-:W0:Y:S01]  /*87e0*/  LDC R5, c[0x0][0x28c] ;  /* 0x0000a300ff057b82 */ /* 0x000e220000000800 */
[----:B------:R-:W-:Y:S01]  /*87f0*/  ULDC UR5, c[0x0][0x658] ;  /* 0x0001960000057ab9 */ /* 0x000fe20000000800 */
[----:B------:R-:W-:Y:S01]  /*8800*/  UMOV UR11, 0xffffffff ;  /* 0xffffffff000b7882 */ /* 0x000fe20000000000 */
[----:B------:R-:W-:Y:S01]  /*8810*/  UMOV UR17, 0x1 ;  /* 0x0000000100117882 */ /* 0x000fe20000000000 */
[----:B------:R-:W-:Y:S01]  /*8820*/  USHF.L.U32 UR11, UR11, UR5, URZ ;  /* 0x000000050b0b7299 */ /* 0x000fe2000800063f */
[----:B------:R-:W-:Y:S01]  /*8830*/  BSSY B0, `(.L_x_176) ;  /* 0x00000dc000007945 */ /* 0x000fe20003800000 */
[----:B------:R-:W-:Y:S01]  /*8840*/  ULDC UR9, c[0x0][0xc] ;  /* 0x0000030000097ab9 */ /* 0x000fe20000000800 */
[----:B------:R-:W-:Y:S01]  /*8850*/  ULDC UR16, c[0x0][0x10] ;  /* 0x0000040000107ab9 */ /* 0x000fe20000000800 */
[----:B------:R-:W1:Y:S01]  /*8860*/  S2UR UR8, SR_CgaCtaId ;  /* 0x00000000000879c3 */ /* 0x000e620000008800 */
[----:B------:R-:W-:Y:S01]  /*8870*/  ULOP3.LUT UR13, URZ, UR11, URZ, 0x33, !UPT ;  /* 0x0000000b3f0d7292 */ /* 0x000fe2000f8e333f */
[----:B------:R-:W-:Y:S01]  /*8880*/  IMAD.MOV.U32 R14, RZ, RZ, 0x1 ;  /* 0x00000001ff0e7424 */ /* 0x000fe200078e00ff */
[----:B------:R-:W-:Y:S01]  /*8890*/  LOP3.LUT R15, R4, 0x2, RZ, 0xfc, !PT ;  /* 0x00000002040f7812 */ /* 0x000fe200078efcff */
[----:B------:R-:W-:Y:S01]  /*88a0*/  IMAD.MOV.U32 R12, RZ, RZ, RZ ;  /* 0x000000ffff0c7224 */ /* 0x000fe200078e00ff */
[----:B------:R-:W-:Y:S01]  /*88b0*/  ULDC UR4, c[0x0][0x600] ;  /* 0x0001800000047ab9 */ /* 0x000fe20000000800 */
[----:B------:R-:W-:Y:S01]  /*88c0*/  UMOV UR20, 0x1111 ;  /* 0x0000111100147882 */ /* 0x000fe20000000000 */
[----:B------:R-:W-:-:S02]  /*88d0*/  UIADD3 UR4, UR4, -0x1, URZ ;  /* 0xffffffff04047890 */ /* 0x000fc4000fffe03f */
[----:B------:R-:W-:Y:S01]  /*88e0*/  USHF.L.U32 UR5, UR17, UR5, URZ ;  /* 0x0000000511057299 */ /* 0x000fe2000800063f */
[----:B------:R-:W-:Y:S01]  /*88f0*/  ULDC.64 UR28, c[0x0][0x198] ;  /* 0x00006600001c7ab9 */ /* 0x000fe20000000a00 */
[----:B0-----:R-:W-:-:S05]  /*8900*/  VIADD R5, R5, 0x1f ;  /* 0x0000001f05057836 */ /* 0x001fca0000000000 */
[----:B------:R-:W-:Y:S01]  /*8910*/  SHF.R.S32.HI R8, RZ, 0x1f, R5 ;  /* 0x0000001fff087819 */ /* 0x000fe20000011405 */
[----:B-1----:R-:W-:-:S03]  /*8920*/  USHF.R.U32.HI UR27, URZ, 0x2, UR8 ;  /* 0x000000023f1b7899 */ /* 0x002fc60008011608 */
[----:B------:R-:W-:Y:S01]  /*8930*/  LEA.HI R8, R8, R5, RZ, 0x5 ;  /* 0x0000000508087211 */ /* 0x000fe200078f28ff */
[----:B------:R-:W-:Y:S01]  /*8940*/  ULOP3.LUT UR10, UR8, 0x3, URZ, 0xc0, !UPT ;  /* 0x00000003080a7892 */ /* 0x000fe2000f8ec03f */
[----:B------:R-:W-:Y:S01]  /*8950*/  IMAD.MOV.U32 R5, RZ, RZ, 0x1 ;  /* 0x00000001ff057424 */ /* 0x000fe200078e00ff */
[----:B------:R-:W-:Y:S01]  /*8960*/  USHF.L.U32 UR6, UR8, 0x4, URZ ;  /* 0x0000000408067899 */ /* 0x000fe2000800063f */
[----:B------:R-:W-:Y:S01]  /*8970*/  SHF.R.S32.HI R11, RZ, 0x5, R8 ;  /* 0x00000005ff0b7819 */ /* 0x000fe20000011408 */
[----:B------:R-:W-:Y:S02]  /*8980*/  USHF.L.U32 UR7, UR8, 0x9, URZ ;  /* 0x0000000908077899 */ /* 0x000fe4000800063f */
[----:B------:R-:W-:Y:S02]  /*8990*/  ULOP3.LUT UR8, UR8, 0xfffffffc, URZ, 0xc0, !UPT ;  /* 0xfffffffc08087892 */ /* 0x000fe4000f8ec03f */
[----:B------:R-:W-:Y:S01]  /*89a0*/  UISETP.GT.U32.AND UP0, UPT, UR10, 0xffff, UPT ;  /* 0x0000ffff0a00788c */ /* 0x000fe2000bf04070 */
[----:B------:R-:W-:Y:S01]  /*89b0*/  VIADD R10, R11, 0x1 ;  /* 0x000000010b0a7836 */ /* 0x000fe20000000000 */
[----:B------:R-:W-:-:S02]  /*89c0*/  ULOP3.LUT UR12, UR8, 0x1, URZ, 0xfc, !UPT ;  /* 0x00000001080c7892 */ /* 0x000fc4000f8efc3f */
[----:B------:R-:W-:Y:S02]  /*89d0*/  ULOP3.LUT UR14, UR8, 0x2, URZ, 0xfc, !UPT ;  /* 0x00000002080e7892 */ /* 0x000fe4000f8efc3f */
[----:B------:R-:W-:Y:S02]  /*89e0*/  USHF.L.U32 UR11, UR17, UR8, URZ ;  /* 0x00000008110b7299 */ /* 0x000fe4000800063f */
[----:B------:R-:W-:Y:S02]  /*89f0*/  ULOP3.LUT UR15, UR8, 0x3, URZ, 0xfc, !UPT ;  /* 0x00000003080f7892 */ /* 0x000fe4000f8efc3f */
[----:B------:R-:W-:Y:S02]  /*8a00*/  UIMAD.WIDE.U32 UR8, UR9, UR16, URZ ;  /* 0x00000010090872a5 */ /* 0x000fe4000f8e003f */
[----:B------:R-:W-:Y:S02]  /*8a10*/  USHF.L.U32 UR12, UR17, UR12, URZ ;  /* 0x0000000c110c7299 */ /* 0x000fe4000800063f */
[----:B------:R-:W-:-:S02]  /*8a20*/  USHF.L.U32 UR14, UR17, UR14, URZ ;  /* 0x0000000e110e7299 */ /* 0x000fc4000800063f */
[----:B------:R-:W-:Y:S01]  /*8a30*/  USEL UR10, UR10, 0xffff, !UP0 ;  /* 0x0000ffff0a0a7887 */ /* 0x000fe2000c000000 */
[----:B------:R-:W-:Y:S01]  /*8a40*/  ULDC UR16, c[0x0][0x14] ;  /* 0x0000050000107ab9 */ /* 0x000fe20000000800 */
[----:B------:R-:W-:Y:S02]  /*8a50*/  USHF.L.U32 UR15, UR17, UR15, URZ ;  /* 0x0000000f110f7299 */ /* 0x000fe4000800063f */
[----:B------:R-:W-:Y:S02]  /*8a60*/  UIMAD.WIDE.U32 UR22, UR8, UR16, URZ ;  /* 0x00000010081672a5 */ /* 0x000fe4000f8e003f */
[----:B------:R-:W-:Y:S02]  /*8a70*/  UIMAD UR8, UR9, UR16, URZ ;  /* 0x00000010090872a4 */ /* 0x000fe4000f8e023f */
[----:B------:R-:W-:Y:S02]  /*8a80*/  ULOP3.LUT UR11, UR14, UR11, UR12, 0xfe, !UPT ;  /* 0x0000000b0e0b7292 */ /* 0x000fe4000f8efe0c */
[----:B------:R-:W-:-:S02]  /*8a90*/  ULOP3.LUT UR10, UR10, 0xffff, URZ, 0xc0, !UPT ;  /* 0x0000ffff0a0a7892 */ /* 0x000fc4000f8ec03f */
[----:B------:R-:W-:Y:S02]  /*8aa0*/  ULOP3.LUT UR6, UR6, 0x30, URZ, 0xc0, !UPT ;  /* 0x0000003006067892 */ /* 0x000fe4000f8ec03f */
[----:B------:R-:W-:Y:S02]  /*8ab0*/  ULOP3.LUT UR7, UR7, 0x600, URZ, 0xc0, !UPT ;  /* 0x0000060007077892 */ /* 0x000fe4000f8ec03f */
[----:B------:R-:W-:Y:S02]  /*8ac0*/  UIADD3 UR14, UR23, UR8, URZ ;  /* 0x00000008170e7290 */ /* 0x000fe4000fffe03f */
[----:B------:R-:W-:Y:S02]  /*8ad0*/  ULOP3.LUT UR15, UR11, UR15, URZ, 0xfc, !UPT ;  /* 0x0000000f0b0f7292 */ /* 0x000fe4000f8efc3f */
[----:B------:R-:W-:-:S12]  /*8ae0*/  USHF.L.U32 UR20, UR20, UR10, URZ ;  /* 0x0000000a14147299 */ /* 0x000fd8000800063f */
.L_x_187:
[----:B------:R-:W-:-:S03]  /*8af0*/  UMOV UR8, 0xffffffff ;  /* 0xffffffff00087882 */ /* 0x000fc60000000000 */
[----:B------:R-:W-:Y:S05]  /*8b00*/  BRA.DIV UR8, `(.L_x_177) ;  /* 0x0000001a08347947 */ /* 0x000fea000b800000 */
[----:B------:R-:W-:-:S13]  /*8b10*/  ELECT P0, URZ, PT ;  /* 0x00000000003f782f */ /* 0x000fda0003800000 */
.L_x_216:
[----:B------:R-:W0:Y:S01]  /*8b20*/  LDC R7, c[0x0][0x28c] ;  /* 0x0000a300ff077b82 */ /* 0x000e220000000800 */
[----:B------:R-:W-:Y:S01]  /*8b30*/  BSSY B1, `(.L_x_178) ;  /* 0x000003b000017945 */ /* 0x000fe20003800000 */
[----:B0-----:R-:W-:-:S13]  /*8b40*/  ISETP.LT.OR P0, PT, R7, 0x1, !P0 ;  /* 0x000000010700780c */ /* 0x001fda0004701670 */
[----:B------:R-:W-:Y:S05]  /*8b50*/  @P0 BRA `(.L_x_179) ;  /* 0x0000000000e00947 */ /* 0x000fea0003800000 */
[----:B------:R-:W-:Y:S01]  /*8b60*/  LEA R9, R6, UR27, 0x2 ;  /* 0x0000001b06097c11 */ /* 0x000fe2000f8e10ff */
[----:B------:R-:W-:Y:S01]  /*8b70*/  IMAD.MOV.U32 R21, RZ, RZ, RZ ;  /* 0x000000ffff157224 */ /* 0x000fe200078e00ff */
[----:B------:R-:W-:Y:S01]  /*8b80*/  LEA R17, R17, UR6, 0x6 ;  /* 0x0000000611117c11 */ /* 0x000fe2000f8e30ff */
[----:B------:R-:W-:Y:S02]  /*8b90*/  IMAD.MOV.U32 R6, RZ, RZ, R10 ;  /* 0x000000ffff067224 */ /* 0x000fe400078e000a */
[----:B------:R-:W-:Y:S02]  /*8ba0*/  IMAD.MOV.U32 R7, RZ, RZ, R5 ;  /* 0x000000ffff077224 */ /* 0x000fe400078e0005 */
[----:B------:R-:W-:Y:S02]  /*8bb0*/  IMAD.MOV.U32 R8, RZ, RZ, R12 ;  /* 0x000000ffff087224 */ /* 0x000fe400078e000c */
[----:B------:R-:W-:-:S07]  /*8bc0*/  IMAD.SHL.U32 R19, R9, 0x40, RZ ;  /* 0x0000004009137824 */ /* 0x000fce00078e00ff */
.L_x_182:
[----:B------:R-:W0:Y:S01]  /*8bd0*/  S2R R18, SR_CgaCtaId ;  /* 0x0000000000127919 */ /* 0x000e220000008800 */
[----:B------:R-:W-:Y:S02]  /*8be0*/  MOV R9, 0x400 ;  /* 0x0000040000097802 */ /* 0x000fe40000000f00 */
[----:B------:R-:W-:-:S13]  /*8bf0*/  LOP3.LUT P1, RZ, R0, 0x7f, RZ, 0xc0, !PT ;  /* 0x0000007f00ff7812 */ /* 0x000fda000782c0ff */
[----:B------:R-:W1:Y:S01]  /*8c00*/  @!P1 LDC R13, c[0x0][0x500] ;  /* 0x00014000ff0d9b82 */ /* 0x000e620000000800 */
[----:B0-----:R-:W-:Y:S02]  /*8c10*/  LEA R20, R18, R9, 0x18 ;  /* 0x0000000912147211 */ /* 0x001fe400078ec0ff */
[----:B------:R-:W-:-:S03]  /*8c20*/  SHF.L.U32 R9, R7, 0x1f, RZ ;  /* 0x0000001f07097819 */ /* 0x000fc600000006ff */
[----:B------:R-:W-:-:S04]  /*8c30*/  IMAD R18, R8, 0x8, R20 ;  /* 0x0000000808127824 */ /* 0x000fc800078e0214 */
[----:B------:R-:W0:Y:S02]  /*8c40*/  SYNCS.PHASECHK.TRANS64.TRYWAIT P0, [R18+URZ+0xb0], R9 ;  /* 0x0000b009120075a7 */ /* 0x000e24000800017f */
[----:B01----:R-:W-:Y:S05]  /*8c50*/  @!P0 BRA `(.L_x_180) ;  /* 0x0000001800008947 */ /* 0x003fea0003800000 */
.L_x_217:
[----:B0-----:R-:W-:Y:S01]  /*8c60*/  PRMT R9, R15, 0x9910, RZ ;  /* 0x000099100f097816 */ /* 0x001fe200000000ff */
[----:B------:R0:W-:Y:S03]  /*8c70*/  @!P1 SYNCS.ARRIVE.TRANS64 RZ, [R18+URZ], R13 ;  /* 0x0000000d12ff99a7 */ /* 0x0001e6000800003f */
[----:B------:R-:W-:-:S13]  /*8c80*/  ISETP.NE.AND P0, PT, R9, 0x2, PT ;  /* 0x000000020900780c */ /* 0x000fda0003f05270 */
[----:B0-----:R-:W-:Y:S05]  /*8c90*/  @P0 BRA `(.L_x_181) ;  /* 0x0000000000040947 */ /* 0x001fea0003800000 */
[----:B------:R-:W-:Y:S01]  /*8ca0*/  BPT.TRAP 0x1 ;  /* 0x000000040000795c */ /* 0x000fe20000300000 */
.L_x_181:
[----:B------:R-:W-:Y:S01]  /*8cb0*/  LEA R9, R8, UR27, 0x2 ;  /* 0x0000001b08097c11 */ /* 0x000fe2000f8e10ff */
[----:B------:R-:W-:Y:S01]  /*8cc0*/  VIADD R6, R6, 0xffffffff ;  /* 0xffffffff06067836 */ /* 0x000fe20000000000 */
[----:B------:R-:W-:Y:S01]  /*8cd0*/  R2UR UR11, R8 ;  /* 0x00000000080b72ca */ /* 0x000fe200000e0000 */
[----:B------:R-:W-:Y:S01]  /*8ce0*/  UIADD3 UR16, UP0, UR28, 0xf0, URZ ;  /* 0x000000f01c107890 */ /* 0x000fe2000ff1e03f */
[----:B------:R-:W-:Y:S01]  /*8cf0*/  R2UR UR24, R20 ;  /* 0x00000000141872ca */ /* 0x000fe200000e0000 */
[----:B------:R-:W-:Y:S01]  /*8d00*/  IMAD.U32 R9, R9, 0x800, R20 ;  /* 0x0000080009097824 */ /* 0x000fe200078e0014 */
[----:B------:R-:W-:Y:S01]  /*8d10*/  R2UR UR25, R19 ;  /* 0x00000000131972ca */ /* 0x000fe200000e0000 */
[----:B------:R-:W-:Y:S01]  /*8d20*/  UIADD3 UR32, UP1, UR28, 0x1f0, URZ ;  /* 0x000001f01c207890 */ /* 0x000fe2000ff3e03f */
[----:B------:R-:W-:Y:S01]  /*8d30*/  R2UR UR9, R18 ;  /* 0x00000000120972ca */ /* 0x000fe200000e0000 */
[----:B------:R-:W-:Y:S01]  /*8d40*/  UIADD3.X UR17, URZ, UR29, URZ, UP0, !UPT ;  /* 0x0000001d3f117290 */ /* 0x000fe200087fe43f */
[----:B------:R-:W-:Y:S01]  /*8d50*/  R2UR UR8, R9 ;  /* 0x00000000090872ca */ /* 0x000fe200000e0000 */
[----:B------:R-:W-:Y:S01]  /*8d60*/  UPRMT UR21, URZ, 0x5410, UR20 ;  /* 0x000054103f157896 */ /* 0x000fe20008000014 */
[----:B------:R-:W-:Y:S01]  /*8d70*/  R2UR UR10, R21 ;  /* 0x00000000150a72ca */ /* 0x000fe200000e0000 */
[----:B------:R-:W-:Y:S01]  /*8d80*/  VIADD R8, R8, 0x1 ;  /* 0x0000000108087836 */ /* 0x000fe20000000000 */
[----:B------:R-:W-:Y:S01]  /*8d90*/  R2UR UR12, R16 ;  /* 0x00000000100c72ca */ /* 0x000fe200000e0000 */
[----:B------:R-:W-:Y:S01]  /*8da0*/  ULEA UR11, UR11, UR7, 0xb ;  /* 0x000000070b0b7291 */ /* 0x000fe2000f8e583f */
[----:B------:R-:W-:Y:S01]  /*8db0*/  R2UR UR26, R17 ;  /* 0x00000000111a72ca */ /* 0x000fe200000e0000 */
[----:B------:R-:W-:Y:S01]  /*8dc0*/  UPRMT UR30, URZ, 0x5410, UR15 ;  /* 0x000054103f1e7896 */ /* 0x000fe2000800000f */
[----:B------:R-:W-:Y:S01]  /*8dd0*/  ISETP.GT.AND P1, PT, R6, 0x1, PT ;  /* 0x000000010600780c */ /* 0x000fe20003f24270 */
[----:B------:R-:W-:Y:S01]  /*8de0*/  UIADD3 UR24, UR24, 0x2c280, UR11 ;  /* 0x0002c28018187890 */ /* 0x000fe2000fffe00b */
[----:B------:R-:W-:Y:S01]  /*8df0*/  ISETP.NE.AND P0, PT, R8, 0x16, PT ;  /* 0x000000160800780c */ /* 0x000fe20003f05270 */
[----:B------:R-:W-:Y:S01]  /*8e00*/  UIADD3.X UR33, URZ, UR29, URZ, UP1, !UPT ;  /* 0x0000001d3f217290 */ /* 0x000fe20008ffe43f */
[----:B------:R-:W-:Y:S01]  /*8e10*/  VIADD R21, R21, 0x20 ;  /* 0x0000002015157836 */ /* 0x000fe20000000000 */
[----:B------:R-:W-:Y:S01]  /*8e20*/  UIADD3 UR8, UR8, 0x280, URZ ;  /* 0x0000028008087890 */ /* 0x000fe2000fffe03f */
[----:B------:R-:W-:Y:S01]  /*8e30*/  SEL R18, RZ, 0x1, P0 ;  /* 0x00000001ff127807 */ /* 0x000fe20000000000 */
[----:B------:R-:W-:Y:S01]  /*8e40*/  UMOV UR18, 0x0 ;  /* 0x0000000000127882 */ /* 0x000fe20000000000 */
[----:B------:R-:W-:Y:S01]  /*8e50*/  UMOV UR19, 0x10000000 ;  /* 0x1000000000137882 */ /* 0x000fe20000000000 */
[----:B------:R-:W-:Y:S01]  /*8e60*/  UMOV UR11, UR25 ;  /* 0x00000019000b7c82 */ /* 0x000fe20008000000 */
[----:B------:R-:W-:-:S02]  /*8e70*/  LOP3.LUT R7, R7, R18, RZ, 0x3c, !PT ;  /* 0x0000001207077212 */ /* 0x000fc400078e3cff */
[----:B------:R-:W-:Y:S02]  /*8e80*/  SEL R8, R8, RZ, P0 ;  /* 0x000000ff08087207 */ /* 0x000fe40000000000 */
[----:B------:R0:W-:Y:S02]  /*8e90*/  UTMALDG.3D.MULTICAST [UR8], [UR16], UR21, desc[UR18] ;  /* 0x00001208100073b4 */ /* 0x0001e40008011815 */
[----:B0-----:R-:W-:Y:S01]  /*8ea0*/  UMOV UR8, UR24 ;  /* 0x0000001800087c82 */ /* 0x001fe20008000000 */
[----:B------:R-:W-:Y:S02]  /*8eb0*/  UMOV UR11, UR26 ;  /* 0x0000001a000b7c82 */ /* 0x000fe40008000000 */
[----:B------:R0:W-:Y:S02]  /*8ec0*/  UTMALDG.3D.MULTICAST [UR8], [UR32], UR30, desc[UR18] ;  /* 0x00001208200073b4 */ /* 0x0001e4000801181e */
[----:B0-----:R-:W-:Y:S05]  /*8ed0*/  @P1 BRA `(.L_x_182) ;  /* 0xfffffffc003c1947 */ /* 0x001fea000383ffff */
.L_x_179:
[----:B------:R-:W-:Y:S05]  /*8ee0*/  BSYNC B1 ;  /* 0x0000000000017941 */ /* 0x000fea0003800000 */
.L_x_178:
[----:B------:R-:W-:Y:S01]  /*8ef0*/  LOP3.LUT P1, RZ, R14, 0xff, RZ, 0xc0, !PT ;  /* 0x000000ff0eff7812 */ /* 0x000fe2000782c0ff */
[C---:B------:R-:W-:Y:S01]  /*8f00*/  IMAD.IADD R9, R11.reuse, 0x1, R12 ;  /* 0x000000010b097824 */ /* 0x040fe200078e020c */
[----:B------:R-:W-:Y:S01]  /*8f10*/  ULDC.64 UR8, c[0x0][0x650] ;  /* 0x0001940000087ab9 */ /* 0x000fe20000000a00 */
[----:B------:R-:W-:Y:S01]  /*8f20*/  ISETP.GE.U32.AND P2, PT, R11, 0x16, PT ;  /* 0x000000160b00780c */ /* 0x000fe20003f46070 */
[----:B------:R-:W-:Y:S01]  /*8f30*/  BSSY B1, `(.L_x_183) ;  /* 0x0000069000017945 */ /* 0x000fe20003800000 */
[----:B------:R-:W-:Y:S01]  /*8f40*/  IMAD.MOV.U32 R17, RZ, RZ, -0x1 ;  /* 0xffffffffff117424 */ /* 0x000fe200078e00ff */
[----:B------:R-:W-:Y:S01]  /*8f50*/  ISETP.GT.U32.AND P0, PT, R9, 0x15, PT ;  /* 0x000000150900780c */ /* 0x000fe20003f04070 */
[----:B------:R-:W-:Y:S01]  /*8f60*/  IMAD.MOV.U32 R16, RZ, RZ, -0x1 ;  /* 0xffffffffff107424 */ /* 0x000fe200078e00ff */
[----:B------:R-:W-:Y:S02]  /*8f70*/  PRMT R14, RZ, 0x7610, R14 ;  /* 0x00007610ff0e7816 */ /* 0x000fe4000000000e */
[----:B------:R-:W-:-:S03]  /*8f80*/  ISETP.LT.U32.AND P0, PT, R11, 0x16, P0 ;  /* 0x000000160b00780c */ /* 0x000fc60000701070 */
[----:B------:R-:W0:Y:S01]  /*8f90*/  @P1 S2R R7, SR_CgaCtaId ;  /* 0x0000000000071919 */ /* 0x000e220000008800 */
[----:B------:R-:W-:-:S04]  /*8fa0*/  @P1 MOV R6, 0x400 ;  /* 0x0000040000061802 */ /* 0x000fc80000000f00 */
[----:B0-----:R-:W-:Y:S01]  /*8fb0*/  @P1 LEA R8, R7, R6, 0x18 ;  /* 0x0000000607081211 */ /* 0x001fe200078ec0ff */
[----:B------:R-:W-:Y:S01]  /*8fc0*/  IMAD.WIDE.U32 R6, R9, -0x45d1745d, RZ ;  /* 0xba2e8ba309067825 */ /* 0x000fe200078e00ff */
[----:B------:R-:W-:Y:S02]  /*8fd0*/  SEL R6, RZ, 0x1, !P0 ;  /* 0x00000001ff067807 */ /* 0x000fe40004000000 */
[----:B------:R0:W-:Y:S01]  /*8fe0*/  @P1 SYNCS.ARRIVE.TRANS64.A1T0 RZ, [R8+URZ+0x178], RZ ;  /* 0x000178ff08ff19a7 */ /* 0x0001e2000810003f */
[----:B------:R-:W-:Y:S02]  /*8ff0*/  IADD3 R2, P1, R2, UR22, RZ ;  /* 0x0000001602027c10 */ /* 0x000fe4000ff3e0ff */
[----:B------:R-:W-:Y:S01]  /*9000*/  LOP3.LUT R5, R5, R6, RZ, 0x3c, !PT ;  /* 0x0000000605057212 */ /* 0x000fe200078e3cff */
[----:B------:R-:W-:Y:S01]  /*9010*/  IMAD.MOV.U32 R6, RZ, RZ, -0x1 ;  /* 0xffffffffff067424 */ /* 0x000fe200078e00ff */
[----:B------:R-:W-:Y:S02]  /*9020*/  IADD3.X R3, R3, UR14, RZ, P1, !PT ;  /* 0x0000000e03037c10 */ /* 0x000fe40008ffe4ff */
[----:B------:R-:W-:-:S02]  /*9030*/  ISETP.GE.U32.AND P0, PT, R2, UR8, PT ;  /* 0x0000000802007c0c */ /* 0x000fc4000bf06070 */
[----:B0-----:R-:W-:Y:S02]  /*9040*/  SHF.R.U32.HI R8, RZ, 0x4, R7 ;  /* 0x00000004ff087819 */ /* 0x001fe40000011607 */
[----:B------:R-:W-:Y:S02]  /*9050*/  ISETP.GE.U32.AND.EX P0, PT, R3, UR9, PT, P0 ;  /* 0x0000000903007c0c */ /* 0x000fe4000bf06100 */
[----:B------:R-:W-:Y:S01]  /*9060*/  @P2 LOP3.LUT R5, R5, 0x1, R8, 0x78, !PT ;  /* 0x0000000105052812 */ /* 0x000fe200078e7808 */
[----:B------:R-:W-:Y:S01]  /*9070*/  IMAD R12, R8, -0x16, R9 ;  /* 0xffffffea080c7824 */ /* 0x000fe200078e0209 */
[----:B------:R-:W-:-:S09]  /*9080*/  PRMT R7, RZ, 0x7610, R7 ;  /* 0x00007610ff077816 */ /* 0x000fd20000000007 */
[----:B------:R-:W-:Y:S05]  /*9090*/  @P0 BRA `(.L_x_184) ;  /* 0x0000000400480947 */ /* 0x000fea0003800000 */
[----:B------:R-:W0:Y:S01]  /*90a0*/  S2R R17, SR_CTAID.X ;  /* 0x0000000000117919 */ /* 0x000e220000002500 */
[----:B------:R-:W-:Y:S01]  /*90b0*/  ULDC.64 UR8, c[0x0][0x628] ;  /* 0x00018a0000087ab9 */ /* 0x000fe20000000a00 */
[----:B------:R-:W1:Y:S01]  /*90c0*/  LDC R18, c[0x0][0x144] ;  /* 0x00005100ff127b82 */ /* 0x000e620000000800 */
[----:B------:R-:W-:Y:S01]  /*90d0*/  ISETP.NE.U32.AND P0, PT, RZ, UR8, PT ;  /* 0x00000008ff007c0c */ /* 0x000fe2000bf05070 */
[----:B------:R-:W2:Y:S01]  /*90e0*/  S2R R13, SR_CTAID.Y ;  /* 0x00000000000d7919 */ /* 0x000ea20000002600 */
[----:B------:R-:W-:Y:S01]  /*90f0*/  ULDC UR10, c[0x0][0x150] ;  /* 0x00005400000a7ab9 */ /* 0x000fe20000000800 */
[----:B------:R-:W-:Y:S01]  /*9100*/  ULDC UR11, c[0x0][0x630] ;  /* 0x00018c00000b7ab9 */ /* 0x000fe20000000800 */
[----:B------:R-:W-:Y:S01]  /*9110*/  ISETP.NE.AND.EX P0, PT, RZ, UR9, PT, P0 ;  /* 0x00000009ff007c0c */ /* 0x000fe2000bf05300 */
[----:B------:R-:W-:Y:S01]  /*9120*/  IMAD.MOV.U32 R6, RZ, RZ, R2 ;  /* 0x000000ffff067224 */ /* 0x000fe200078e0002 */
[----:B0-----:R-:W-:-:S05]  /*9130*/  I2FP.F32.U32 R7, R17 ;  /* 0x0000001100077245 */ /* 0x001fca0000201000 */
[----:B------:R-:W-:Y:S01]  /*9140*/  FMUL R20, R7, UR10 ;  /* 0x0000000a07147c20 */ /* 0x000fe20008400000 */
[----:B------:R-:W-:-:S05]  /*9150*/  IMAD.MOV.U32 R7, RZ, RZ, R3 ;  /* 0x000000ffff077224 */ /* 0x000fca00078e0003 */
[----:B--2---:R-:W-:Y:S05]  /*9160*/  @!P0 BRA `(.L_x_185) ;  /* 0x0000000000288947 */ /* 0x004fea0003800000 */
[----:B------:R-:W-:Y:S02]  /*9170*/  ULDC UR10, c[0x0][0x634] ;  /* 0x00018d00000a7ab9 */ /* 0x000fe40000000800 */
[----:B------:R-:W-:-:S05]  /*9180*/  IADD3 R7, P0, R2, UR10, RZ ;  /* 0x0000000a02077c10 */ /* 0x000fca000ff1e0ff */
[----:B------:R-:W-:-:S04]  /*9190*/  IMAD.X R19, RZ, RZ, R3, P0 ;  /* 0x000000ffff137224 */ /* 0x000fc800000e0603 */
[----:B------:R-:W-:-:S04]  /*91a0*/  IMAD.WIDE.U32 R8, R19, UR8, RZ ;  /* 0x0000000813087c25 */ /* 0x000fc8000f8e00ff */
[----:B------:R-:W-:-:S04]  /*91b0*/  IMAD.WIDE.U32 R8, P0, R7, UR9, R8 ;  /* 0x0000000907087c25 */ /* 0x000fc8000f800008 */
[----:B------:R-:W-:-:S04]  /*91c0*/  IMAD.WIDE.U32 R6, R7, UR8, RZ ;  /* 0x0000000807067c25 */ /* 0x000fc8000f8e00ff */
[----:B------:R-:W-:Y:S01]  /*91d0*/  IMAD.MOV.U32 R6, RZ, RZ, R9 ;  /* 0x000000ffff067224 */ /* 0x000fe200078e0009 */
[----:B------:R-:W-:Y:S01]  /*91e0*/  IADD3 RZ, P1, R7, R8, RZ ;  /* 0x0000000807ff7210 */ /* 0x000fe20007f3e0ff */
[----:B------:R-:W-:-:S04]  /*91f0*/  IMAD.X R7, RZ, RZ, RZ, P0 ;  /* 0x000000ffff077224 */ /* 0x000fc800000e06ff */
[----:B------:R-:W-:-:S08]  /*9200*/  IMAD.WIDE.U32.X R6, R19, UR9, R6, P1 ;  /* 0x0000000913067c25 */ /* 0x000fd000088e0406 */
.L_x_185:
[--C-:B------:R-:W-:Y:S01]  /*9210*/  SHF.R.U64 R16, R6, UR11, R7.reuse ;  /* 0x0000000b06107c19 */ /* 0x100fe20008001207 */
[----:B------:R-:W0:Y:S01]  /*9220*/  F2I.U32.TRUNC.NTZ R20, R20 ;  /* 0x0000001400147305 */ /* 0x000e22000020f000 */
[----:B------:R-:W-:Y:S01]  /*9230*/  SHF.R.U32.HI R6, RZ, UR11, R7 ;  /* 0x0000000bff067c19 */ /* 0x000fe20008011607 */
[----:B------:R-:W-:Y:S01]  /*9240*/  ULDC.64 UR8, c[0x0][0x620] ;  /* 0x0001880000087ab9 */ /* 0x000fe20000000a00 */
[----:B------:R-:W-:Y:S01]  /*9250*/  IADD3 R9, P0, RZ, -R16, RZ ;  /* 0x80000010ff097210 */ /* 0x000fe20007f1e0ff */
[----:B------:R-:W-:-:S04]  /*9260*/  ULDC.64 UR10, c[0x0][0x640] ;  /* 0x00019000000a7ab9 */ /* 0x000fc80000000a00 */
[----:B------:R-:W-:Y:S01]  /*9270*/  IMAD.X R6, RZ, RZ, ~R6, P0 ;  /* 0x000000ffff067224 */ /* 0x000fe200000e0e06 */
[----:B------:R-:W-:-:S03]  /*9280*/  ISETP.NE.U32.AND P0, PT, RZ, UR10, PT ;  /* 0x0000000aff007c0c */ /* 0x000fc6000bf05070 */
[----:B------:R-:W-:Y:S01]  /*9290*/  IMAD R8, R6, UR8, RZ ;  /* 0x0000000806087c24 */ /* 0x000fe2000f8e02ff */
[----:B------:R-:W-:Y:S01]  /*92a0*/  ISETP.NE.AND.EX P0, PT, RZ, UR11, PT, P0 ;  /* 0x0000000bff007c0c */ /* 0x000fe2000bf05300 */
[----:B------:R-:W-:Y:S01]  /*92b0*/  IMAD.WIDE.U32 R6, R9, UR8, R2 ;  /* 0x0000000809067c25 */ /* 0x000fe2000f8e0002 */
[----:B------:R-:W-:-:S03]  /*92c0*/  ULDC UR8, c[0x0][0x618] ;  /* 0x0001860000087ab9 */ /* 0x000fc60000000800 */
[----:B------:R-:W-:Y:S01]  /*92d0*/  IMAD R9, R9, UR9, R8 ;  /* 0x0000000909097c24 */ /* 0x000fe2000f8e0208 */
[----:B------:R-:W-:Y:S01]  /*92e0*/  ULDC UR9, c[0x0][0x154] ;  /* 0x0000550000097ab9 */ /* 0x000fe20000000800 */
[----:B0-----:R-:W-:Y:S02]  /*92f0*/  IMAD.MOV R8, RZ, RZ, -R20 ;  /* 0x000000ffff087224 */ /* 0x001fe400078e0a14 */
[----:B------:R-:W-:Y:S01]  /*9300*/  IMAD.IADD R7, R7, 0x1, R9 ;  /* 0x0000000107077824 */ /* 0x000fe200078e0209 */
[----:B------:R-:W0:Y:S01]  /*9310*/  LDC R20, c[0x0][0x148] ;  /* 0x00005200ff147b82 */ /* 0x000e220000000800 */
[----:B-1----:R-:W-:Y:S01]  /*9320*/  IMAD R17, R18, R8, R17 ;  /* 0x0000000812117224 */ /* 0x002fe200078e0211 */
[----:B------:R-:W-:Y:S02]  /*9330*/  I2FP.F32.U32 R8, R13 ;  /* 0x0000000d00087245 */ /* 0x000fe40000201000 */
[--C-:B------:R-:W-:Y:S02]  /*9340*/  SHF.R.U64 R18, R6, UR8, R7.reuse ;  /* 0x0000000806127c19 */ /* 0x100fe40008001207 */
[----:B------:R-:W-:Y:S01]  /*9350*/  SHF.R.U32.HI R7, RZ, UR8, R7 ;  /* 0x00000008ff077c19 */ /* 0x000fe20008011607 */
[----:B------:R-:W-:Y:S01]  /*9360*/  FMUL R8, R8, UR9 ;  /* 0x0000000908087c20 */ /* 0x000fe20008400000 */
[----:B------:R-:W-:-:S02]  /*9370*/  ULDC UR8, c[0x0][0x608] ;  /* 0x0001820000087ab9 */ /* 0x000fc40000000800 */
[--C-:B------:R-:W-:Y:S01]  /*9380*/  SHF.R.U64 R22, R18, UR8, R7.reuse ;  /* 0x0000000812167c19 */ /* 0x100fe20008001207 */
[----:B------:R1:W2:Y:S01]  /*9390*/  F2I.U32.TRUNC.NTZ R23, R8 ;  /* 0x0000000800177305 */ /* 0x0002a2000020f000 */
[----:B------:R-:W-:Y:S01]  /*93a0*/  SHF.R.U32.HI R7, RZ, UR8, R7 ;  /* 0x00000008ff077c19 */ /* 0x000fe20008011607 */
[----:B------:R-:W-:-:S03]  /*93b0*/  ULDC UR8, c[0x0][0x658] ;  /* 0x0001960000087ab9 */ /* 0x000fc60000000800 */
[--C-:B------:R-:W-:Y:S02]  /*93c0*/  SHF.R.U64 R19, R22, UR8, R7.reuse ;  /* 0x0000000816137c19 */ /* 0x100fe40008001207 */
[----:B------:R-:W-:-:S03]  /*93d0*/  SHF.R.U32.HI R21, RZ, UR8, R7 ;  /* 0x00000008ff157c19 */ /* 0x000fc60008011607 */
[----:B------:R-:W-:Y:S02]  /*93e0*/  IMAD.MOV.U32 R6, RZ, RZ, R19 ;  /* 0x000000ffff067224 */ /* 0x000fe400078e0013 */
[----:B------:R-:W-:Y:S01]  /*93f0*/  IMAD.MOV.U32 R7, RZ, RZ, R21 ;  /* 0x000000ffff077224 */ /* 0x000fe200078e0015 */
[----:B-1----:R-:W-:Y:S06]  /*9400*/  @!P0 BRA `(.L_x_186) ;  /* 0x0000000000288947 */ /* 0x002fec0003800000 */
        /* <DEDUP_REMOVED lines=10> */
.L_x_186:
[----:B------:R-:W-:Y:S01]  /*94b0*/  ULDC UR8, c[0x0][0x648] ;  /* 0x0001920000087ab9 */ /* 0x000fe20000000800 */
[----:B--2---:R-:W-:Y:S01]  /*94c0*/  IMAD.MOV R23, RZ, RZ, -R23 ;  /* 0x000000ffff177224 */ /* 0x004fe200078e0a17 */
[----:B------:R-:W-:Y:S01]  /*94d0*/  SHF.R.U64 R7, R6, UR8, R7 ;  /* 0x0000000806077c19 */ /* 0x000fe20008001207 */
[----:B------:R-:W-:Y:S01]  /*94e0*/  ULDC UR8, c[0x0][0x638] ;  /* 0x00018e0000087ab9 */ /* 0x000fe20000000800 */
[----:B------:R-:W-:Y:S01]  /*94f0*/  LOP3.LUT R6, R22, UR13, RZ, 0xc0, !PT ;  /* 0x0000000d16067c12 */ /* 0x000fe2000f8ec0ff */
[----:B0-----:R-:W-:Y:S01]  /*9500*/  @P3 IMAD R17, R20, R23, R13 ;  /* 0x0000001714113224 */ /* 0x001fe200078e020d */
[----:B------:R-:W-:Y:S01]  /*9510*/  LOP3.LUT R18, R18, UR4, RZ, 0xc0, !PT ;  /* 0x0000000412127c12 */ /* 0x000fe2000f8ec0ff */
[----:B------:R-:W-:Y:S01]  /*9520*/  IMAD.MOV R8, RZ, RZ, -R7 ;  /* 0x000000ffff087224 */ /* 0x000fe200078e0a07 */
[----:B------:R-:W-:Y:S01]  /*9530*/  ULDC UR9, c[0x0][0x610] ;  /* 0x0001840000097ab9 */ /* 0x000fe20000000800 */
[----:B------:R-:W-:Y:S02]  /*9540*/  IMAD R6, R7, UR5, R6 ;  /* 0x0000000507067c24 */ /* 0x000fe4000f8e0206 */
[----:B------:R-:W-:Y:S01]  /*9550*/  IMAD R19, R8, UR8, R19 ;  /* 0x0000000808137c24 */ /* 0x000fe2000f8e0213 */
[----:B------:R-:W-:Y:S01]  /*9560*/  ULDC UR8, c[0x0][0x600] ;  /* 0x0001800000087ab9 */ /* 0x000fe20000000800 */
[----:B------:R-:W-:-:S02]  /*9570*/  IMAD R6, R6, UR9, R17 ;  /* 0x0000000906067c24 */ /* 0x000fc4000f8e0211 */
[----:B------:R-:W-:Y:S02]  /*9580*/  IMAD R19, R19, UR8, R18 ;  /* 0x0000000813137c24 */ /* 0x000fe4000f8e0212 */
[----:B------:R-:W-:-:S03]  /*9590*/  IMAD.MOV.U32 R7, RZ, RZ, 0x1 ;  /* 0x00000001ff077424 */ /* 0x000fc600078e00ff */
[----:B------:R-:W-:Y:S02]  /*95a0*/  SEL R17, R19, R6, !P3 ;  /* 0x0000000613117207 */ /* 0x000fe40005800000 */
[----:B------:R-:W-:-:S07]  /*95b0*/  SEL R6, R6, R19, !P3 ;  /* 0x0000001306067207 */ /* 0x000fce0005800000 */
.L_x_184:
[----:B------:R-:W-:Y:S05]  /*95c0*/  BSYNC B1 ;  /* 0x0000000000017941 */ /* 0x000fea0003800000 */
.L_x_183:
[----:B------:R-:W-:-:S13]  /*95d0*/  LOP3.LUT P0, RZ, R7, 0xff, RZ, 0xc0, !PT ;  /* 0x000000ff07ff7812 */ /* 0x000fda000780c0ff */
[----:B------:R-:W-:Y:S05]  /*95e0*/  @P0 BRA `(.L_x_187) ;  /* 0xfffffff400400947 */ /* 0x000fea000383ffff */
[----:B------:R-:W-:Y:S05]  /*95f0*/  BSYNC B0 ;  /* 0x0000000000007941 */ /* 0x000fea0003800000 */
.L_x_176:
[----:B------:R-:W-:-:S03]  /*9600*/  UMOV UR8, 0xffffffff ;  /* 0xffffffff00087882 */ /* 0x000fc60000000000 */
[----:B------:R-:W-:Y:S05]  /*9610*/  BRA.DIV UR8, `(.L_x_188) ;  /* 0x0000000e08a47947 */ /* 0x000fea000b800000 */
[----:B------:R-:W-:-:S13]  /*9620*/  ELECT P0, URZ, PT ;  /* 0x00000000003f782f */ /* 0x000fda0003800000 */
.L_x_220:
[----:B------:R-:W-:Y:S04]  /*9630*/  BSSY B0, `(.L_x_189) ;  /* 0x00000cd000007945 */ /* 0x000fe80003800000 */
[----:B------:R-:W-:Y:S05]  /*9640*/  @!P0 BRA `(.L_x_190) ;  /* 0x0000000c002c8947 */ /* 0x000fea0003800000 */
[----:B------:R-:W-:-:S04]  /*9650*/  LOP3.LUT R4, R4, 0x2, RZ, 0xfc, !PT ;  /* 0x0000000204047812 */ /* 0x000fc800078efcff */
[----:B------:R-:W-:-:S13]  /*9660*/  ISETP.NE.AND P0, PT, R4, 0x3, PT ;  /* 0x000000030400780c */ /* 0x000fda0003f05270 */
[----:B------:R-:W-:Y:S05]  /*9670*/  @!P0 BRA `(.L_x_191) ;  /* 0x0000000000048947 */ /* 0x000fea0003800000 */
[----:B------:R-:W-:Y:S01]  /*9680*/  BPT.TRAP 0x1 ;  /* 0x000000040000795c */ /* 0x000fe20000300000 */
.L_x_191:
[----:B------:R-:W0:Y:S01]  /*9690*/  S2R R3, SR_CgaCtaId ;  /* 0x0000000000037919 */ /* 0x000e220000008800 */
[----:B------:R-:W-:Y:S02]  /*96a0*/  MOV R0, 0x400 ;  /* 0x0000040000007802 */ /* 0x000fe40000000f00 */
[----:B------:R-:W-:Y:S02]  /*96b0*/  SHF.L.U32 R2, R5, 0x1f, RZ ;  /* 0x0000001f05027819 */ /* 0x000fe400000006ff */
[----:B0-----:R-:W-:-:S05]  /*96c0*/  LEA R3, R3, R0, 0x18 ;  /* 0x0000000003037211 */ /* 0x001fca00078ec0ff */
[----:B------:R-:W-:-:S04]  /*96d0*/  VIADD R3, R3, 0xb0 ;  /* 0x000000b003037836 */ /* 0x000fc80000000000 */
[C---:B------:R-:W-:Y:S02]  /*96e0*/  IMAD R7, R12.reuse, 0x8, R3 ;  /* 0x000000080c077824 */ /* 0x040fe400078e0203 */
[----:B------:R-:W-:Y:S02]  /*96f0*/  VIADD R12, R12, 0x1 ;  /* 0x000000010c0c7836 */ /* 0x000fe40000000000 */
[----:B------:R-:W0:Y:S03]  /*9700*/  SYNCS.PHASECHK.TRANS64.TRYWAIT P0, [R7+URZ], R2 ;  /* 0x00000002070075a7 */ /* 0x000e26000800017f */
[----:B------:R-:W-:-:S04]  /*9710*/  ISETP.NE.AND P1, PT, R12, 0x16, PT ;  /* 0x000000160c00780c */ /* 0x000fc80003f25270 */
[----:B------:R-:W-:Y:S02]  /*9720*/  SEL R0, RZ, 0x1, P1 ;  /* 0x00000001ff007807 */ /* 0x000fe40000800000 */
[----:B------:R-:W-:Y:S02]  /*9730*/  SEL R12, R12, RZ, P1 ;  /* 0x000000ff0c0c7207 */ /* 0x000fe40000800000 */
[----:B------:R-:W-:-:S03]  /*9740*/  LOP3.LUT R5, R5, R0, RZ, 0x3c, !PT ;  /* 0x0000000005057212 */ /* 0x000fc600078e3cff */
[----:B------:R-:W-:Y:S01]  /*9750*/  IMAD R9, R12, 0x8, R3 ;  /* 0x000000080c097824 */ /* 0x000fe200078e0203 */
[----:B------:R-:W-:Y:S01]  /*9760*/  SHF.L.U32 R4, R5, 0x1f, RZ ;  /* 0x0000001f05047819 */ /* 0x000fe200000006ff */
[----:B0-----:R-:W-:Y:S06]  /*9770*/  @!P0 BRA `(.L_x_192) ;  /* 0x0000000c006c8947 */ /* 0x001fec0003800000 */
.L_x_221:
[----:B------:R-:W1:Y:S01]  /*9780*/  SYNCS.PHASECHK.TRANS64.TRYWAIT P0, [R9+URZ], R4 ;  /* 0x00000004090075a7 */ /* 0x000e62000800017f */
[----:B------:R-:W-:-:S05]  /*9790*/  VIADD R0, R12, 0x1 ;  /* 0x000000010c007836 */ /* 0x000fca0000000000 */
[----:B------:R-:W-:-:S04]  /*97a0*/  ISETP.NE.AND P1, PT, R0, 0x16, PT ;  /* 0x000000160000780c */ /* 0x000fc80003f25270 */
[----:B0-----:R-:W-:Y:S02]  /*97b0*/  SEL R2, RZ, 0x1, P1 ;  /* 0x00000001ff027807 */ /* 0x001fe40000800000 */
[----:B------:R-:W-:Y:S02]  /*97c0*/  SEL R0, R0, RZ, P1 ;  /* 0x000000ff00007207 */ /* 0x000fe40000800000 */
[----:B------:R-:W-:-:S03]  /*97d0*/  LOP3.LUT R7, R5, R2, RZ, 0x3c, !PT ;  /* 0x0000000205077212 */ /* 0x000fc600078e3cff */
[----:B------:R-:W-:Y:S01]  /*97e0*/  IMAD R6, R0, 0x8, R3 ;  /* 0x0000000800067824 */ /* 0x000fe200078e0203 */
[----:B------:R-:W-:Y:S01]  /*97f0*/  SHF.L.U32 R5, R7, 0x1f, RZ ;  /* 0x0000001f07057819 */ /* 0x000fe200000006ff */
[----:B-1----:R-:W-:Y:S06]  /*9800*/  @!P0 BRA `(.L_x_193) ;  /* 0x0000000c005c8947 */ /* 0x002fec0003800000 */
.L_x_222:
[----:B------:R-:W1:Y:S01]  /*9810*/  SYNCS.PHASECHK.TRANS64.TRYWAIT P0, [R6+URZ], R5 ;  /* 0x00000005060075a7 */ /* 0x000e62000800017f */
[----:B------:R-:W-:-:S05]  /*9820*/  VIADD R0, R0, 0x1 ;  /* 0x0000000100007836 */ /* 0x000fca0000000000 */
[----:B------:R-:W-:-:S04]  /*9830*/  ISETP.NE.AND P1, PT, R0, 0x16, PT ;  /* 0x000000160000780c */ /* 0x000fc80003f25270 */
[----:B------:R-:W-:Y:S02]  /*9840*/  SEL R2, RZ, 0x1, P1 ;  /* 0x00000001ff027807 */ /* 0x000fe40000800000 */
[----:B------:R-:W-:Y:S02]  /*9850*/  SEL R0, R0, RZ, P1 ;  /* 0x000000ff00007207 */ /* 0x000fe40000800000 */
[----:B------:R-:W-:-:S03]  /*9860*/  LOP3.LUT R7, R7, R2, RZ, 0x3c, !PT ;  /* 0x0000000207077212 */ /* 0x000fc600078e3cff */
[----:B0-----:R-:W-:Y:S01]  /*9870*/  IMAD R9, R0, 0x8, R3 ;  /* 0x0000000800097824 */ /* 0x001fe200078e0203 */
[----:B------:R-:W-:Y:S01]  /*9880*/  SHF.L.U32 R4, R7, 0x1f, RZ ;  /* 0x0000001f07047819 */ /* 0x000fe200000006ff */
[----:B-1----:R-:W-:Y:S06]  /*9890*/  @!P0 BRA `(.L_x_194) ;  /* 0x0000000c004c8947 */ /* 0x002fec0003800000 */
.L_x_223:
        /* <DEDUP_REMOVED lines=9> */
.L_x_224:
        /* <DEDUP_REMOVED lines=9> */
.L_x_225:
        /* <DEDUP_REMOVED lines=9> */
.L_x_226:
        /* <DEDUP_REMOVED lines=9> */
.L_x_227:
        /* <DEDUP_REMOVED lines=9> */
.L_x_228:
        /* <DEDUP_REMOVED lines=9> */
.L_x_229:
        /* <DEDUP_REMOVED lines=9> */
.L_x_230:
        /* <DEDUP_REMOVED lines=9> */
.L_x_231:
        /* <DEDUP_REMOVED lines=9> */
.L_x_232:
        /* <DEDUP_REMOVED lines=9> */
.L_x_233:
        /* <DEDUP_REMOVED lines=9> */
.L_x_234:
        /* <DEDUP_REMOVED lines=9> */
.L_x_235:
        /* <DEDUP_REMOVED lines=9> */
.L_x_236:
        /* <DEDUP_REMOVED lines=9> */
.L_x_237:
        /* <DEDUP_REMOVED lines=9> */
.L_x_238:
        /* <DEDUP_REMOVED lines=9> */
.L_x_239:
        /* <DEDUP_REMOVED lines=9> */
.L_x_240:
[----:B------:R-:W1:Y:S01]  /*a230*/  SYNCS.PHASECHK.TRANS64.TRYWAIT P0, [R6+URZ], R5 ;  /* 0x00000005060075a7 */ /* 0x000e62000800017f */
[----:B------:R-:W-:-:S05]  /*a240*/  VIADD R0, R0, 0x1 ;  /* 0x0000000100007836 */ /* 0x000fca0000000000 */
[----:B------:R-:W-:-:S04]  /*a250*/  ISETP.NE.AND P1, PT, R0, 0x16, PT ;  /* 0x000000160000780c */ /* 0x000fc80003f25270 */
[----:B------:R-:W-:Y:S02]  /*a260*/  SEL R2, RZ, 0x1, P1 ;  /* 0x00000001ff027807 */ /* 0x000fe40000800000 */
[----:B------:R-:W-:Y:S02]  /*a270*/  SEL R0, R0, RZ, P1 ;  /* 0x000000ff00007207 */ /* 0x000fe40000800000 */
[----:B------:R-:W-:Y:S01]  /*a280*/  LOP3.LUT R2, R7, R2, RZ, 0x3c, !PT ;  /* 0x0000000207027212 */ /* 0x000fe200078e3cff */
[----:B-1----:R-:W-:Y:S06]  /*a290*/  @!P0 BRA `(.L_x_212) ;  /* 0x0000000800348947 */ /* 0x002fec0003800000 */
.L_x_241:
[----:B------:R-:W-:Y:S01]  /*a2a0*/  IMAD R3, R0, 0x8, R3 ;  /* 0x0000000800037824 */ /* 0x000fe200078e0203 */
[----:B------:R-:W-:-:S07]  /*a2b0*/  SHF.L.U32 R0, R2, 0x1f, RZ ;  /* 0x0000001f02007819 */ /* 0x000fce00000006ff */
.L_x_213:
[----:B--2---:R2:W3:Y:S02]  /*a2c0*/  SYNCS.PHASECHK.TRANS64.TRYWAIT P0, [R3+URZ], R0 ;  /* 0x00000000030075a7 */ /* 0x0044e4000800017f */
[----:B---3--:R-:W-:Y:S05]  /*a2d0*/  @!P0 NANOSLEEP.SYNCS 0x989680 ;  /* 0x009896800000895d */ /* 0x008fea0003900000 */
[----:B------:R-:W3:Y:S02]  /*a2e0*/  @!P0 SYNCS.PHASECHK.TRANS64 P0, [R3+URZ], R0 ;  /* 0x00000000030085a7 */ /* 0x000ee4000800007f */
[----:B---3--:R-:W-:Y:S05]  /*a2f0*/  @!P0 BRA `(.L_x_213) ;  /* 0xfffffffc00f08947 */ /* 0x008fea000383ffff */
.L_x_190:
[----:B------:R-:W-:Y:S05]  /*a300*/  BSYNC B0 ;  /* 0x0000000000007941 */ /* 0x000fea0003800000 */
.L_x_189:
[----:B------:R-:W-:Y:S05]  /*a310*/  EXIT ;  /* 0x000000000000794d */ /* 0x000fea0003800000 */
.L_x_22:
[----:B-1----:R-:W-:-:S04]  /*a320*/  IMAD.U32 R13, RZ, RZ, UR7 ;  /* 0x00000007ff0d7e24 */ /* 0x002fc8000f8e00ff */
[----:B------:R1:W4:Y:S03]  /*a330*/  SYNCS.PHASECHK.TRANS64.TRYWAIT P0, [R13+URZ], R12 ;  /* 0x0000000c0d0075a7 */ /* 0x000326000800017f */
[----:B----4-:R-:W-:Y:S05]  /*a340*/  @!P0 NANOSLEEP.SYNCS 0x989680 ;  /* 0x009896800000895d */ /* 0x010fea0003900000 */
[----:B------:R-:W4:Y:S02]  /*a350*/  @!P0 SYNCS.PHASECHK.TRANS64 P0, [R13+URZ], R12 ;  /* 0x0000000c0d0085a7 */ /* 0x000f24000800007f */
[----:B----4-:R-:W-:Y:S05]  /*a360*/  @!P0 BRA `(.L_x_22) ;  /* 0xfffffffc00ec8947 */ /* 0x010fea000383ffff */
[----:B------:R-:W-:Y:S05]  /*a370*/  BRA `(.L_x_21) ;  /* 0xffffff7400cc7947 */ /* 0x000fea000383ffff */
.L_x_28:
[----:B-1----:R-:W-:-:S04]  /*a380*/  IMAD.U32 R15, RZ, RZ, UR12 ;  /* 0x0000000cff0f7e24 */ /* 0x002fc8000f8e00ff */
[----:B------:R1:W4:Y:S03]  /*a390*/  SYNCS.PHASECHK.TRANS64.TRYWAIT P0, [R15+URZ], R14 ;  /* 0x0000000e0f0075a7 */ /* 0x000326000800017f */
[----:B----4-:R-:W-:Y:S05]  /*a3a0*/  @!P0 NANOSLEEP.SYNCS 0x989680 ;  /* 0x009896800000895d */ /* 0x010fea0003900000 */
[----:B------:R-:W4:Y:S02]  /*a3b0*/  @!P0 SYNCS.PHASECHK.TRANS64 P0, [R15+URZ], R14 ;  /* 0x0000000e0f0085a7 */ /* 0x000f24000800007f */
[----:B----4-:R-:W-:Y:S05]  /*a3c0*/  @!P0 BRA `(.L_x_28) ;  /* 0xfffffffc00ec8947 */ /* 0x010fea000383ffff */
[----:B------:R-:W-:Y:S05]  /*a3d0*/  BRA `(.L_x_27) ;  /* 0xffffff8000087947 */ /* 0x000fea000383ffff */
.L_x_177:
[----:B------:R-:W-:Y:S01]  /*a3e0*/  BSSY B1, `(.L_x_214) ;  /* 0x0000006000017945 */ /* 0x000fe20003800000 */
[----:B------:R-:W-:-:S07]  /*a3f0*/  IMAD.MOV.U32 R7, RZ, RZ, -0x1 ;  /* 0xffffffffff077424 */ /* 0x000fce00078e00ff */
[----:B------:R-:W-:Y:S05]  /*a400*/  WARPSYNC.COLLECTIVE R7, `(.L_x_215) ;  /* 0x00000000070c7348 */ /* 0x000fea0003c00000 */
[----:B------:R-:W-:Y:S02]  /*a410*/  ELECT P0, UR62, PT ;  /* 0x00000000003e782f */ /* 0x000fe40003800000 */
[----:B------:R-:W-:Y:S01]  /*a420*/  MOV R7, UR62 ;  /* 0x0000003e00077c02 */ /* 0x000fe20008000f00 */
[----:B------:R-:W-:Y:S10]  /*a430*/  ENDCOLLECTIVE ;  /* 0x000000000000791b */ /* 0x000ff40003800000 */
.L_x_215:
[----:B------:R-:W-:Y:S05]  /*a440*/  BSYNC B1 ;  /* 0x0000000000017941 */ /* 0x000fea0003800000 */
.L_x_214:
[----:B------:R-:W-:Y:S05]  /*a450*/  BRA `(.L_x_216) ;  /* 0xffffffe400b07947 */ /* 0x000fea000383ffff */
.L_x_180:
[----:B0-----:R0:W1:Y:S02]  /*a460*/  SYNCS.PHASECHK.TRANS64.TRYWAIT P0, [R18+URZ+0xb0], R9 ;  /* 0x0000b009120075a7 */ /* 0x001064000800017f */
[----:B-1----:R-:W-:Y:S05]  /*a470*/  @!P0 NANOSLEEP.SYNCS 0x989680 ;  /* 0x009896800000895d */ /* 0x002fea0003900000 */
[----:B------:R-:W1:Y:S02]  /*a480*/  @!P0 SYNCS.PHASECHK.TRANS64 P0, [R18+URZ+0xb0], R9 ;  /* 0x0000b009120085a7 */ /* 0x000e64000800007f */
[----:B-1----:R-:W-:Y:S05]  /*a490*/  @!P0 BRA `(.L_x_180) ;  /* 0xfffffffc00f08947 */ /* 0x002fea000383ffff */
[----:B------:R-:W-:Y:S05]  /*a4a0*/  BRA `(.L_x_217) ;  /* 0xffffffe400ec7947 */ /* 0x000fea000383ffff */
.L_x_188:
[----:B------:R-:W-:Y:S01]  /*a4b0*/  BSSY B0, `(.L_x_218) ;  /* 0x0000006000007945 */ /* 0x000fe20003800000 */
[----:B------:R-:W-:-:S07]  /*a4c0*/  IMAD.MOV.U32 R7, RZ, RZ, -0x1 ;  /* 0xffffffffff077424 */ /* 0x000fce00078e00ff */
[----:B------:R-:W-:Y:S05]  /*a4d0*/  WARPSYNC.COLLECTIVE R7, `(.L_x_219) ;  /* 0x00000000070c7348 */ /* 0x000fea0003c00000 */
[----:B------:R-:W-:Y:S02]  /*a4e0*/  ELECT P0, UR62, PT ;  /* 0x00000000003e782f */ /* 0x000fe40003800000 */
[----:B------:R-:W-:Y:S01]  /*a4f0*/  MOV R7, UR62 ;  /* 0x0000003e00077c02 */ /* 0x000fe20008000f00 */
[----:B------:R-:W-:Y:S10]  /*a500*/  ENDCOLLECTIVE ;  /* 0x000000000000791b */ /* 0x000ff40003800000 */
.L_x_219:
[----:B------:R-:W-:Y:S05]  /*a510*/  BSYNC B0 ;  /* 0x0000000000007941 */ /* 0x000fea0003800000 */
.L_x_218:
[----:B------:R-:W-:Y:S05]  /*a520*/  BRA `(.L_x_220) ;  /* 0xfffffff000407947 */ /* 0x000fea000383ffff */
.L_x_192:
[----:B0-----:R0:W1:Y:S02]  /*a530*/  SYNCS.PHASECHK.TRANS64.TRYWAIT P0, [R7+URZ], R2 ;  /* 0x00000002070075a7 */ /* 0x001064000800017f */
[----:B-1----:R-:W-:Y:S05]  /*a540*/  @!P0 NANOSLEEP.SYNCS 0x989680 ;  /* 0x009896800000895d */ /* 0x002fea0003900000 */
[----:B------:R-:W1:Y:S02]  /*a550*/  @!P0 SYNCS.PHASECHK.TRANS64 P0, [R7+URZ], R2 ;  /* 0x00000002070085a7 */ /* 0x000e64000800007f */
[----:B-1----:R-:W-:Y:S05]  /*a560*/  @!P0 BRA `(.L_x_192) ;  /* 0xfffffffc00f08947 */ /* 0x002fea000383ffff */
[----:B------:R-:W-:Y:S05]  /*a570*/  BRA `(.L_x_221) ;  /* 0xfffffff000807947 */ /* 0x000fea000383ffff */
.L_x_193:
[----:B0-----:R0:W1:Y:S02]  /*a580*/  SYNCS.PHASECHK.TRANS64.TRYWAIT P0, [R9+URZ], R4 ;  /* 0x00000004090075a7 */ /* 0x001064000800017f */
[----:B-1----:R-:W-:Y:S05]  /*a590*/  @!P0 NANOSLEEP.SYNCS 0x989680 ;  /* 0x009896800000895d */ /* 0x002fea0003900000 */
[----:B------:R-:W1:Y:S02]  /*a5a0*/  @!P0 SYNCS.PHASECHK.TRANS64 P0, [R9+URZ], R4 ;  /* 0x00000004090085a7 */ /* 0x000e64000800007f */
[----:B-1----:R-:W-:Y:S05]  /*a5b0*/  @!P0 BRA `(.L_x_193) ;  /* 0xfffffffc00f08947 */ /* 0x002fea000383ffff */
[----:B------:R-:W-:Y:S05]  /*a5c0*/  BRA `(.L_x_222) ;  /* 0xfffffff000907947 */ /* 0x000fea000383ffff */
.L_x_194:
[----:B0-----:R0:W1:Y:S02]  /*a5d0*/  SYNCS.PHASECHK.TRANS64.TRYWAIT P0, [R6+URZ], R5 ;  /* 0x00000005060075a7 */ /* 0x001064000800017f */
[----:B-1----:R-:W-:Y:S05]  /*a5e0*/  @!P0 NANOSLEEP.SYNCS 0x989680 ;  /* 0x009896800000895d */ /* 0x002fea0003900000 */
[----:B------:R-:W1:Y:S02]  /*a5f0*/  @!P0 SYNCS.PHASECHK.TRANS64 P0, [R6+URZ], R5 ;  /* 0x00000005060085a7 */ /* 0x000e64000800007f */
[----:B-1----:R-:W-:Y:S05]  /*a600*/  @!P0 BRA `(.L_x_194) ;  /* 0xfffffffc00f08947 */ /* 0x002fea000383ffff */
[----:B------:R-:W-:Y:S05]  /*a610*/  BRA `(.L_x_223) ;  /* 0xfffffff000a07947 */ /* 0x000fea000383ffff */
.L_x_195:
[----:B0-----:R0:W1:Y:S02]  /*a620*/  SYNCS.PHASECHK.TRANS64.TRYWAIT P0, [R9+URZ], R4 ;  /* 0x00000004090075a7 */ /* 0x001064000800017f */
[----:B-1----:R-:W-:Y:S05]  /*a630*/  @!P0 NANOSLEEP.SYNCS 0x989680 ;  /* 0x009896800000895d */ /* 0x002fea0003900000 */
[----:B------:R-:W1:Y:S02]  /*a640*/  @!P0 SYNCS.PHASECHK.TRANS64 P0, [R9+URZ], R4 ;  /* 0x00000004090085a7 */ /* 0x000e64000800007f */
[----:B-1----:R-:W-:Y:S05]  /*a650*/  @!P0 BRA `(.L_x_195) ;  /* 0xfffffffc00f08947 */ /* 0x002fea000383ffff */
[----:B------:R-:W-:Y:S05]  /*a660*/  BRA `(.L_x_224) ;  /* 0xfffffff000b07947 */ /* 0x000fea000383ffff */
.L_x_196:
[----:B0-----:R0:W1:Y:S02]  /*a670*/  SYNCS.PHASECHK.TRANS64.TRYWAIT P0, [R6+URZ], R5 ;  /* 0x00000005060075a7 */ /* 0x001064000800017f */
[----:B-1----:R-:W-:Y:S05]  /*a680*/  @!P0 NANOSLEEP.SYNCS 0x989680 ;  /* 0x009896800000895d */ /* 0x002fea0003900000 */
[----:B------:R-:W1:Y:S02]  /*a690*/  @!P0 SYNCS.PHASECHK.TRANS64 P0, [R6+URZ], R5 ;  /* 0x00000005060085a7 */ /* 0x000e64000800007f */
[----:B-1----:R-:W-:Y:S05]  /*a6a0*/  @!P0 BRA `(.L_x_196) ;  /* 0xfffffffc00f08947 */ /* 0x002fea000383ffff */
[----:B------:R-:W-:Y:S05]  /*a6b0*/  BRA `(.L_x_225) ;  /* 0xfffffff000c07947 */ /* 0x000fea000383ffff */
.L_x_197:
[----:B0-----:R0:W1:Y:S02]  /*a6c0*/  SYNCS.PHASECHK.TRANS64.TRYWAIT P0, [R9+URZ], R4 ;  /* 0x00000004090075a7 */ /* 0x001064000800017f */
[----:B-1----:R-:W-:Y:S05]  /*a6d0*/  @!P0 NANOSLEEP.SYNCS 0x989680 ;  /* 0x009896800000895d */ /* 0x002fea0003900000 */
[----:B------:R-:W1:Y:S02]  /*a6e0*/  @!P0 SYNCS.PHASECHK.TRANS64 P0, [R9+URZ], R4 ;  /* 0x00000004090085a7 */ /* 0x000e64000800007f */
[----:B-1----:R-:W-:Y:S05]  /*a6f0*/  @!P0 BRA `(.L_x_197) ;  /* 0xfffffffc00f08947 */ /* 0x002fea000383ffff */
[----:B------:R-:W-:Y:S05]  /*a700*/  BRA `(.L_x_226) ;  /* 0xfffffff000d07947 */ /* 0x000fea000383ffff */
.L_x_198:
[----:B0-----:R0:W1:Y:S02]  /*a710*/  SYNCS.PHASECHK.TRANS64.TRYWAIT P0, [R6+URZ], R5 ;  /* 0x00000005060075a7 */ /* 0x001064000800017f */
[----:B-1----:R-:W-:Y:S05]  /*a720*/  @!P0 NANOSLEEP.SYNCS 0x989680 ;  /* 0x009896800000895d */ /* 0x002fea0003900000 */
[----:B------:R-:W1:Y:S02]  /*a730*/  @!P0 SYNCS.PHASECHK.TRANS64 P0, [R6+URZ], R5 ;  /* 0x00000005060085a7 */ /* 0x000e64000800007f */
[----:B-1----:R-:W-:Y:S05]  /*a740*/  @!P0 BRA `(.L_x_198) ;  /* 0xfffffffc00f08947 */ /* 0x002fea000383ffff */
[----:B------:R-:W-:Y:S05]  /*a750*/  BRA `(.L_x_227) ;  /* 0xfffffff000e07947 */ /* 0x000fea000383ffff */
.L_x_199:
[----:B0-----:R0:W1:Y:S02]  /*a760*/  SYNCS.PHASECHK.TRANS64.TRYWAIT P0, [R9+URZ], R4 ;  /* 0x00000004090075a7 */ /* 0x001064000800017f */
[----:B-1----:R-:W-:Y:S05]  /*a770*/  @!P0 NANOSLEEP.SYNCS 0x989680 ;  /* 0x009896800000895d */ /* 0x002fea0003900000 */
[----:B------:R-:W1:Y:S02]  /*a780*/  @!P0 SYNCS.PHASECHK.TRANS64 P0, [R9+URZ], R4 ;  /* 0x00000004090085a7 */ /* 0x000e64000800007f */
[----:B-1----:R-:W-:Y:S05]  /*a790*/  @!P0 BRA `(.L_x_199) ;  /* 0xfffffffc00f08947 */ /* 0x002fea000383ffff */
[----:B------:R-:W-:Y:S05]  /*a7a0*/  BRA `(.L_x_228) ;  /* 0xfffffff000f07947 */ /* 0x000fea000383ffff */
.L_x_200:
[----:B0-----:R0:W1:Y:S02]  /*a7b0*/  SYNCS.PHASECHK.TRANS64.TRYWAIT P0, [R6+URZ], R5 ;  /* 0x00000005060075a7 */ /* 0x001064000800017f */
[----:B-1----:R-:W-:Y:S05]  /*a7c0*/  @!P0 NANOSLEEP.SYNCS 0x989680 ;  /* 0x009896800000895d */ /* 0x002fea0003900000 */
[----:B------:R-:W1:Y:S02]  /*a7d0*/  @!P0 SYNCS.PHASECHK.TRANS64 P0, [R6+URZ], R5 ;  /* 0x00000005060085a7 */ /* 0x000e64000800007f */
[----:B-1----:R-:W-:Y:S05]  /*a7e0*/  @!P0 BRA `(.L_x_200) ;  /* 0xfffffffc00f08947 */ /* 0x002fea000383ffff */
[----:B------:R-:W-:Y:S05]  /*a7f0*/  BRA `(.L_x_229) ;  /* 0xfffffff400007947 */ /* 0x000fea000383ffff */
.L_x_201:
[----:B0-----:R0:W1:Y:S02]  /*a800*/  SYNCS.PHASECHK.TRANS64.TRYWAIT P0, [R9+URZ], R4 ;  /* 0x00000004090075a7 */ /* 0x001064000800017f */
[----:B-1----:R-:W-:Y:S05]  /*a810*/  @!P0 NANOSLEEP.SYNCS 0x989680 ;  /* 0x009896800000895d */ /* 0x002fea0003900000 */
[----:B------:R-:W1:Y:S02]  /*a820*/  @!P0 SYNCS.PHASECHK.TRANS64 P0, [R9+URZ], R4 ;  /* 0x00000004090085a7 */ /* 0x000e64000800007f */
[----:B-1----:R-:W-:Y:S05]  /*a830*/  @!P0 BRA `(.L_x_201) ;  /* 0xfffffffc00f08947 */ /* 0x002fea000383ffff */
[----:B------:R-:W-:Y:S05]  /*a840*/  BRA `(.L_x_230) ;  /* 0xfffffff400107947 */ /* 0x000fea000383ffff */
.L_x_202:
[----:B0-----:R0:W1:Y:S02]  /*a850*/  SYNCS.PHASECHK.TRANS64.TRYWAIT P0, [R6+URZ], R5 ;  /* 0x00000005060075a7 */ /* 0x001064000800017f */
[----:B-1----:R-:W-:Y:S05]  /*a860*/  @!P0 NANOSLEEP.SYNCS 0x989680 ;  /* 0x009896800000895d */ /* 0x002fea0003900000 */
[----:B------:R-:W1:Y:S02]  /*a870*/  @!P0 SYNCS.PHASECHK.TRANS64 P0, [R6+URZ], R5 ;  /* 0x00000005060085a7 */ /* 0x000e64000800007f */
[----:B-1----:R-:W-:Y:S05]  /*a880*/  @!P0 BRA `(.L_x_202) ;  /* 0xfffffffc00f08947 */ /* 0x002fea000383ffff */
[----:B------:R-:W-:Y:S05]  /*a890*/  BRA `(.L_x_231) ;  /* 0xfffffff400207947 */ /* 0x000fea000383ffff */
.L_x_203:
[----:B0-----:R0:W1:Y:S02]  /*a8a0*/  SYNCS.PHASECHK.TRANS64.TRYWAIT P0, [R9+URZ], R4 ;  /* 0x00000004090075a7 */ /* 0x001064000800017f */
[----:B-1----:R-:W-:Y:S05]  /*a8b0*/  @!P0 NANOSLEEP.SYNCS 0x989680 ;  /* 0x009896800000895d */ /* 0x002fea0003900000 */
[----:B------:R-:W1:Y:S02]  /*a8c0*/  @!P0 SYNCS.PHASECHK.TRANS64 P0, [R9+URZ], R4 ;  /* 0x00000004090085a7 */ /* 0x000e64000800007f */
[----:B-1----:R-:W-:Y:S05]  /*a8d0*/  @!P0 BRA `(.L_x_203) ;  /* 0xfffffffc00f08947 */ /* 0x002fea000383ffff */
[----:B------:R-:W-:Y:S05]  /*a8e0*/  BRA `(.L_x_232) ;  /* 0xfffffff400307947 */ /* 0x000fea000383ffff */
.L_x_204:
[----:B0-----:R0:W1:Y:S02]  /*a8f0*/  SYNCS.PHASECHK.TRANS64.TRYWAIT P0, [R6+URZ], R5 ;  /* 0x00000005060075a7 */ /* 0x001064000800017f */
[----:B-1----:R-:W-:Y:S05]  /*a900*/  @!P0 NANOSLEEP.SYNCS 0x989680 ;  /* 0x009896800000895d */ /* 0x002fea0003900000 */
[----:B------:R-:W1:Y:S02]  /*a910*/  @!P0 SYNCS.PHASECHK.TRANS64 P0, [R6+URZ], R5 ;  /* 0x00000005060085a7 */ /* 0x000e64000800007f */
[----:B-1----:R-:W-:Y:S05]  /*a920*/  @!P0 BRA `(.L_x_204) ;  /* 0xfffffffc00f08947 */ /* 0x002fea000383ffff */
[----:B------:R-:W-:Y:S05]  /*a930*/  BRA `(.L_x_233) ;  /* 0xfffffff400407947 */ /* 0x000fea000383ffff */
.L_x_205:
[----:B0-----:R0:W1:Y:S02]  /*a940*/  SYNCS.PHASECHK.TRANS64.TRYWAIT P0, [R9+URZ], R4 ;  /* 0x00000004090075a7 */ /* 0x001064000800017f */
[----:B-1----:R-:W-:Y:S05]  /*a950*/  @!P0 NANOSLEEP.SYNCS 0x989680 ;  /* 0x009896800000895d */ /* 0x002fea0003900000 */
[----:B------:R-:W1:Y:S02]  /*a960*/  @!P0 SYNCS.PHASECHK.TRANS64 P0, [R9+URZ], R4 ;  /* 0x00000004090085a7 */ /* 0x000e64000800007f */
[----:B-1----:R-:W-:Y:S05]  /*a970*/  @!P0 BRA `(.L_x_205) ;  /* 0xfffffffc00f08947 */ /* 0x002fea000383ffff */
[----:B------:R-:W-:Y:S05]  /*a980*/  BRA `(.L_x_234) ;  /* 0xfffffff400507947 */ /* 0x000fea000383ffff */
.L_x_206:
[----:B0-----:R0:W1:Y:S02]  /*a990*/  SYNCS.PHASECHK.TRANS64.TRYWAIT P0, [R6+URZ], R5 ;  /* 0x00000005060075a7 */ /* 0x001064000800017f */
[----:B-1----:R-:W-:Y:S05]  /*a9a0*/  @!P0 NANOSLEEP.SYNCS 0x989680 ;  /* 0x009896800000895d */ /* 0x002fea0003900000 */
[----:B------:R-:W1:Y:S02]  /*a9b0*/  @!P0 SYNCS.PHASECHK.TRANS64 P0, [R6+URZ], R5 ;  /* 0x00000005060085a7 */ /* 0x000e64000800007f */
[----:B-1----:R-:W-:Y:S05]  /*a9c0*/  @!P0 BRA `(.L_x_206) ;  /* 0xfffffffc00f08947 */ /* 0x002fea000383ffff */
[----:B------:R-:W-:Y:S05]  /*a9d0*/  BRA `(.L_x_235) ;  /* 0xfffffff400607947 */ /* 0x000fea000383ffff */
.L_x_207:
[----:B0-----:R0:W1:Y:S02]  /*a9e0*/  SYNCS.PHASECHK.TRANS64.TRYWAIT P0, [R9+URZ], R4 ;  /* 0x00000004090075a7 */ /* 0x001064000800017f */
[----:B-1----:R-:W-:Y:S05]  /*a9f0*/  @!P0 NANOSLEEP.SYNCS 0x989680 ;  /* 0x009896800000895d */ /* 0x002fea0003900000 */
[----:B------:R-:W1:Y:S02]  /*aa00*/  @!P0 SYNCS.PHASECHK.TRANS64 P0, [R9+URZ], R4 ;  /* 0x00000004090085a7 */ /* 0x000e64000800007f */
[----:B-1----:R-:W-:Y:S05]  /*aa10*/  @!P0 BRA `(.L_x_207) ;  /* 0xfffffffc00f08947 */ /* 0x002fea000383ffff */
[----:B------:R-:W-:Y:S05]  /*aa20*/  BRA `(.L_x_236) ;  /* 0xfffffff400707947 */ /* 0x000fea000383ffff */
.L_x_208:
[----:B0-----:R0:W1:Y:S02]  /*aa30*/  SYNCS.PHASECHK.TRANS64.TRYWAIT P0, [R6+URZ], R5 ;  /* 0x00000005060075a7 */ /* 0x001064000800017f */
[----:B-1----:R-:W-:Y:S05]  /*aa40*/  @!P0 NANOSLEEP.SYNCS 0x989680 ;  /* 0x009896800000895d */ /* 0x002fea0003900000 */
[----:B------:R-:W1:Y:S02]  /*aa50*/  @!P0 SYNCS.PHASECHK.TRANS64 P0, [R6+URZ], R5 ;  /* 0x00000005060085a7 */ /* 0x000e64000800007f */
[----:B-1----:R-:W-:Y:S05]  /*aa60*/  @!P0 BRA `(.L_x_208) ;  /* 0xfffffffc00f08947 */ /* 0x002fea000383ffff */
[----:B------:R-:W-:Y:S05]  /*aa70*/  BRA `(.L_x_237) ;  /* 0xfffffff400807947 */ /* 0x000fea000383ffff */
.L_x_209:
[----:B0-----:R0:W1:Y:S02]  /*aa80*/  SYNCS.PHASECHK.TRANS64.TRYWAIT P0, [R9+URZ], R4 ;  /* 0x00000004090075a7 */ /* 0x001064000800017f */
[----:B-1----:R-:W-:Y:S05]  /*aa90*/  @!P0 NANOSLEEP.SYNCS 0x989680 ;  /* 0x009896800000895d */ /* 0x002fea0003900000 */
[----:B------:R-:W1:Y:S02]  /*aaa0*/  @!P0 SYNCS.PHASECHK.TRANS64 P0, [R9+URZ], R4 ;  /* 0x00000004090085a7 */ /* 0x000e64000800007f */
[----:B-1----:R-:W-:Y:S05]  /*aab0*/  @!P0 BRA `(.L_x_209) ;  /* 0xfffffffc00f08947 */ /* 0x002fea000383ffff */
[----:B------:R-:W-:Y:S05]  /*aac0*/  BRA `(.L_x_238) ;  /* 0xfffffff400907947 */ /* 0x000fea000383ffff */
.L_x_210:
[----:B0-----:R0:W1:Y:S02]  /*aad0*/  SYNCS.PHASECHK.TRANS64.TRYWAIT P0, [R6+URZ], R5 ;  /* 0x00000005060075a7 */ /* 0x001064000800017f */
[----:B-1----:R-:W-:Y:S05]  /*aae0*/  @!P0 NANOSLEEP.SYNCS 0x989680 ;  /* 0x009896800000895d */ /* 0x002fea0003900000 */
[----:B------:R-:W1:Y:S02]  /*aaf0*/  @!P0 SYNCS.PHASECHK.TRANS64 P0, [R6+URZ], R5 ;  /* 0x00000005060085a7 */ /* 0x000e64000800007f */
[----:B-1----:R-:W-:Y:S05]  /*ab00*/  @!P0 BRA `(.L_x_210) ;  /* 0xfffffffc00f08947 */ /* 0x002fea000383ffff */
[----:B------:R-:W-:Y:S05]  /*ab10*/  BRA `(.L_x_239) ;  /* 0xfffffff400a07947 */ /* 0x000fea000383ffff */
.L_x_211:
[----:B0-----:R0:W1:Y:S02]  /*ab20*/  SYNCS.PHASECHK.TRANS64.TRYWAIT P0, [R9+URZ], R4 ;  /* 0x00000004090075a7 */ /* 0x001064000800017f */
[----:B-1----:R-:W-:Y:S05]  /*ab30*/  @!P0 NANOSLEEP.SYNCS 0x989680 ;  /* 0x009896800000895d */ /* 0x002fea0003900000 */
[----:B------:R-:W1:Y:S02]  /*ab40*/  @!P0 SYNCS.PHASECHK.TRANS64 P0, [R9+URZ], R4 ;  /* 0x00000004090085a7 */ /* 0x000e64000800007f */
[----:B-1----:R-:W-:Y:S05]  /*ab50*/  @!P0 BRA `(.L_x_211) ;  /* 0xfffffffc00f08947 */ /* 0x002fea000383ffff */
[----:B------:R-:W-:Y:S05]  /*ab60*/  BRA `(.L_x_240) ;  /* 0xfffffff400b07947 */ /* 0x000fea000383ffff */
.L_x_212:
[----:B-1----:R1:W2:Y:S02]  /*ab70*/  SYNCS.PHASECHK.TRANS64.TRYWAIT P0, [R6+URZ], R5 ;  /* 0x00000005060075a7 */ /* 0x0022a4000800017f */
[----:B--2---:R-:W-:Y:S05]  /*ab80*/  @!P0 NANOSLEEP.SYNCS 0x989680 ;  /* 0x009896800000895d */ /* 0x004fea0003900000 */
[----:B------:R-:W2:Y:S02]  /*ab90*/  @!P0 SYNCS.PHASECHK.TRANS64 P0, [R6+URZ], R5 ;  /* 0x00000005060085a7 */ /* 0x000ea4000800007f */
[----:B--2---:R-:W-:Y:S05]  /*aba0*/  @!P0 BRA `(.L_x_212) ;  /* 0xfffffffc00f08947 */ /* 0x004fea000383ffff */
[----:B------:R-:W-:Y:S05]  /*abb0*/  BRA `(.L_x_241) ;  /* 0xfffffff400b87947 */ /* 0x000fea000383ffff */
.L_x_242:
[----:B------:R-:W-:-:S00]  /*abc0*/  BRA `(.L_x_242) ;  /* 0xfffffffc00fc7947 */ /* 0x000fc0000383ffff */
[----:B------:R-:W-:-:S00]  /*abd0*/  NOP ;  /* 0x0000000000007918 */ /* 0x000fc00000000000 */
        /* <DEDUP_REMOVED lines=10> */
.L_x_243:


//--------------------- .nv.shared._ZN7cutlass13device_kernelINS_4gemm6kernel13GemmUniversalIN4cute5tupleIJiiiiEEENS1_10collective13CollectiveMmaINS1_37MainloopSm90TmaGmmaWarpSpecializedFP8ILi22ENS5_IJNS4_1CILi4EEESB_NSA_ILi1EEEEEENS1_35KernelTmaWarpSpecializedCooperativeEEENS5_IJNSA_ILi256EEENSA_ILi64EEENSA_ILi32EEEEEENS_12float_e4m3_tENS5_IJlSC_lEEESK_SL_NS4_8TiledMMAINS4_8MMA_AtomIJNS4_4SM904GMMA30MMA_64x64x32_F32E4M3E4M3_SS_TNILNSP_7ScaleInE1ELSR_1EEEEEENS4_6LayoutINS5_IJNSA_ILi2EEESC_SC_EEENS5_IJSC_NSA_ILi0EEESX_EEEEENS5_IJNS4_10UnderscoreES10_S10_EEEEENS4_23SM90_TMA_LOAD_MULTICASTENS4_14ComposedLayoutINS4_7SwizzleILi1ELi4ELi3EEENS4_18smem_ptr_flag_bitsILi8EEENSU_INS5_IJNSA_ILi8EEESI_EEENS5_IJSI_SC_EEEEEEEvNS4_8identityES13_S1D_vS1E_EENS_8epilogue10collective6detail29Sm90TmaWarpSpecializedAdapterINS1H_15DefaultEpilogueISK_SL_SL_NS1G_6thread17LinearCombinationISK_Li1EffLNS1L_9ScaleType4KindE0ELNS_15FloatRoundStyleE2ESK_EENS1_15EpilogueDefaultEEEEEvvEEEEvNT_6ParamsE --------------------------
	.section	.nv.shared._ZN7cutlass13device_kernelINS_4gemm6kernel13GemmUniversalIN4cute5tupleIJiiiiEEENS1_10collective13CollectiveMmaINS1_37MainloopSm90TmaGmmaWarpSpecializedFP8ILi22ENS5_IJNS4_1CILi4EEESB_NSA_ILi1EEEEEENS1_35KernelTmaWarpSpecializedCooperativeEEENS5_IJNSA_ILi256EEENSA_ILi64EEENSA_ILi32EEEEEENS_12float_e4m3_tENS5_IJlSC_lEEESK_SL_NS4_8TiledMMAINS4_8MMA_AtomIJNS4_4SM904GMMA30MMA_64x64x32_F32E4M3E4M3_SS_TNILNSP_7ScaleInE1ELSR_1EEEEEENS4_6LayoutINS5_IJNSA_ILi2EEESC_SC_EEENS5_IJSC_NSA_ILi0EEESX_EEEEENS5_IJNS4_10UnderscoreES10_S10_EEEEENS4_23SM90_TMA_LOAD_MULTICASTENS4_14ComposedLayoutINS4_7SwizzleILi1ELi4ELi3EEENS4_18smem_ptr_flag_bitsILi8EEENSU_INS5_IJNSA_ILi8EEESI_EEENS5_IJSI_SC_EEEEEEEvNS4_8identityES13_S1D_vS1E_EENS_8epilogue10collective6detail29Sm90TmaWarpSpecializedAdapterINS1H_15DefaultEpilogueISK_SL_SL_NS1G_6thread17LinearCombinationISK_Li1EffLNS1L_9ScaleType4KindE0ELNS_15FloatRoundStyleE2ESK_EENS1_15EpilogueDefaultEEEEEvvEEEEvNT_6ParamsE,"aw",@nobits
	.sectionflags	@""
	.align	16
	.zero		1024


//--------------------- .nv.shared.reserved.0     --------------------------
	.section	.nv.shared.reserved.0,"aw",@nobits
	.weak		__nv_reservedSMEM_offset_0_alias
	.size		__nv_reservedSMEM_offset_0_alias, 0, 0
	.other		__nv_reservedSMEM_offset_0_alias,@"STO_CUDA_RESERVED_SHARED STV_DEFAULT"
__nv_reservedSMEM_offset_0_alias:
	.zero		0


//--------------------- .nv.global                --------------------------
	.section	.nv.global,"aw",@nobits
.nv.global:
	.type		_ZN40_INTERNAL_bcf39c76_4_k_cu_ab6da164_242774cute1_E,@object
	.size		_ZN40_INTERNAL_bcf39c76_4_k_cu_ab6da164_242774cute1_E,(_ZN40_INTERNAL_bcf39c76_4_k_cu_ab6da164_242774cuda3std3__45__cpo6cbeginE - _ZN40_INTERNAL_bcf39c76_4_k_cu_ab6da164_242774cute1_E)
_ZN40_INTERNAL_bcf39c76_4_k_cu_ab6da164_242774cute1_E:
	.zero		1
	.type		_ZN40_INTERNAL_bcf39c76_4_k_cu_ab6da164_242774cuda3std3__45__cpo6cbeginE,@object
	.size		_ZN40_INTERNAL_bcf39c76_4_k_cu_ab6da164_242774cuda3std3__45__cpo6cbeginE,(_ZN40_INTERNAL_bcf39c76_4_k_cu_ab6da164_242774cuda3std3__48in_placeE - _ZN40_INTERNAL_bcf39c76_4_k_cu_ab6da164_242774cuda3std3__45__cpo6cbeginE)
_ZN40_INTERNAL_bcf39c76_4_k_cu_ab6da164_242774cuda3std3__45__cpo6cbeginE:
	.zero		1
	.type		_ZN40_INTERNAL_bcf39c76_4_k_cu_ab6da164_242774cuda3std3__48in_placeE,@object
	.size		_ZN40_INTERNAL_bcf39c76_4_k_cu_ab6da164_242774cuda3std3__48in_placeE,(_ZN40_INTERNAL_bcf39c76_4_k_cu_ab6da164_242774cuda3std6ranges3__45__cpo9iter_moveE - _ZN40_INTERNAL_bcf39c76_4_k_cu_ab6da164_242774cuda3std3__48in_placeE)
_ZN40_INTERNAL_bcf39c76_4_k_cu_ab6da164_242774cuda3std3__48in_placeE:
	.zero		1
	.type		_ZN40_INTERNAL_bcf39c76_4_k_cu_ab6da164_242774cuda3std6ranges3__45__cpo9iter_moveE,@object
	.size		_ZN40_INTERNAL_bcf39c76_4_k_cu_ab6da164_242774cuda3std6ranges3__45__cpo9iter_moveE,(_ZN40_INTERNAL_bcf39c76_4_k_cu_ab6da164_242774cuda3std3__45__cpo5beginE - _ZN40_INTERNAL_bcf39c76_4_k_cu_ab6da164_242774cuda3std6ranges3__45__cpo9iter_moveE)
_ZN40_INTERNAL_bcf39c76_4_k_cu_ab6da164_242774cuda3std6ranges3__45__cpo9iter_moveE:
	.zero		1
	.type		_ZN40_INTERNAL_bcf39c76_4_k_cu_ab6da164_242774cuda3std3__45__cpo5beginE,@object
	.size		_ZN40_INTERNAL_bcf39c76_4_k_cu_ab6da164_242774cuda3std3__45__cpo5beginE,(_ZN40_INTERNAL_bcf39c76_4_k_cu_ab6da164_242774cuda3std3__442_GLOBAL__N__bcf39c76_4_k_cu_ab6da164_242776ignoreE - _ZN40_INTERNAL_bcf39c76_4_k_cu_ab6da164_242774cuda3std3__45__cpo5beginE)
_ZN40_INTERNAL_bcf39c76_4_k_cu_ab6da164_242774cuda3std3__45__cpo5beginE:
	.zero		1
	.type		_ZN40_INTERNAL_bcf39c76_4_k_cu_ab6da164_242774cuda3std3__442_GLOBAL__N__bcf39c76_4_k_cu_ab6da164_242776ignoreE,@object
	.size		_ZN40_INTERNAL_bcf39c76_4_k_cu_ab6da164_242774cuda3std3__442_GLOBAL__N__bcf39c76_4_k_cu_ab6da164_242776ignoreE,(_ZN40_INTERNAL_bcf39c76_4_k_cu_ab6da164_242774cute7productE - _ZN40_INTERNAL_bcf39c76_4_k_cu_ab6da164_242774cuda3std3__442_GLOBAL__N__bcf39c76_4_k_cu_ab6da164_242776ignoreE)
_ZN40_INTERNAL_bcf39c76_4_k_cu_ab6da164_242774cuda3std3__442_GLOBAL__N__bcf39c76_4_k_cu_ab6da164_242776ignoreE:
	.zero		1
	.type		_ZN40_INTERNAL_bcf39c76_4_k_cu_ab6da164_242774cute7productE,@object
	.size		_ZN40_INTERNAL_bcf39c76_4_k_cu_ab6da164_242774cute7productE,(_ZN40_INTERNAL_bcf39c76_4_k_cu_ab6da164_242774cuda3std3__45__cpo3endE - _ZN40_INTERNAL_bcf39c76_4_k_cu_ab6da164_242774cute7productE)
_ZN40_INTERNAL_bcf39c76_4_k_cu_ab6da164_242774cute7productE:
	.zero		1
	.type		_ZN40_INTERNAL_bcf39c76_4_k_cu_ab6da164_242774cuda3std3__45__cpo3endE,@object
	.size		_ZN40_INTERNAL_bcf39c76_4_k_cu_ab6da164_242774cuda3std3__45__cpo3endE,(_ZN40_INTERNAL_bcf39c76_4_k_cu_ab6da164_242774cuda3std3__419piecewise_constructE - _ZN40_INTERNAL_bcf39c76_4_k_cu_ab6da164_242774cuda3std3__45__cpo3endE)
_ZN40_INTERNAL_bcf39c76_4_k_cu_ab6da164_242774cuda3std3__45__cpo3endE:
	.zero		1
	.type		_ZN40_INTERNAL_bcf39c76_4_k_cu_ab6da164_242774cuda3std3__419piecewise_constructE,@object
	.size		_ZN40_INTERNAL_bcf39c76_4_k_cu_ab6da164_242774cuda3std3__419piecewise_constructE,(_ZN40_INTERNAL_bcf39c76_4_k_cu_ab6da164_242774cuda3std3__45__cpo4cendE - _ZN40_INTERNAL_bcf39c76_4_k_cu_ab6da164_242774cuda3std3__419piecewise_constructE)
_ZN40_INTERNAL_bcf39c76_4_k_cu_ab6da164_242774cuda3std3__419piecewise_constructE:
	.zero		1
	.type		_ZN40_INTERNAL_bcf39c76_4_k_cu_ab6da164_242774cuda3std3__45__cpo4cendE,@object
	.size		_ZN40_INTERNAL_bcf39c76_4_k_cu_ab6da164_242774cuda3std3__45__cpo4cendE,(_ZN40_INTERNAL_bcf39c76_4_k_cu_ab6da164_242774cuda3std6ranges3__45__cpo4swapE - _ZN40_INTERNAL_bcf39c76_4_k_cu_ab6da164_242774cuda3std3__45__cpo4cendE)
_ZN40_INTERNAL_bcf39c76_4_k_cu_ab6da164_242774cuda3std3__45__cpo4cendE:
	.zero		1
	.type		_ZN40_INTERNAL_bcf39c76_4_k_cu_ab6da164_242774cuda3std6ranges3__45__cpo4swapE,@object
	.size		_ZN40_INTERNAL_bcf39c76_4_k_cu_ab6da164_242774cuda3std6ranges3__45__cpo4swapE,(.L_7 - _ZN40_INTERNAL_bcf39c76_4_k_cu_ab6da164_242774cuda3std6ranges3__45__cpo4swapE)
_ZN40_INTERNAL_bcf39c76_4_k_cu_ab6da164_242774cuda3std6ranges3__45__cpo4swapE:
	.zero		1
.L_7:


//--------------------- .nv.constant0._ZN7cutlass13device_kernelINS_4gemm6kernel13GemmUniversalIN4cute5tupleIJiiiiEEENS1_10collective13CollectiveMmaINS1_37MainloopSm90TmaGmmaWarpSpecializedFP8ILi22ENS5_IJNS4_1CILi4EEESB_NSA_ILi1EEEEEENS1_35KernelTmaWarpSpecializedCooperativeEEENS5_IJNSA_ILi256EEENSA_ILi64EEENSA_ILi32EEEEEENS_12float_e4m3_tENS5_IJlSC_lEEESK_SL_NS4_8TiledMMAINS4_8MMA_AtomIJNS4_4SM904GMMA30MMA_64x64x32_F32E4M3E4M3_SS_TNILNSP_7ScaleInE1ELSR_1EEEEEENS4_6LayoutINS5_IJNSA_ILi2EEESC_SC_EEENS5_IJSC_NSA_ILi0EEESX_EEEEENS5_IJNS4_10UnderscoreES10_S10_EEEEENS4_23SM90_TMA_LOAD_MULTICASTENS4_14ComposedLayoutINS4_7SwizzleILi1ELi4ELi3EEENS4_18smem_ptr_flag_bitsILi8EEENSU_INS5_IJNSA_ILi8EEESI_EEENS5_IJSI_SC_EEEEEEEvNS4_8identityES13_S1D_vS1E_EENS_8epilogue10collective6detail29Sm90TmaWarpSpecializedAdapterINS1H_15DefaultEpilogueISK_SL_SL_NS1G_6thread17LinearCombinationISK_Li1EffLNS1L_9ScaleType4KindE0ELNS_15FloatRoundStyleE2ESK_EENS1_15EpilogueDefaultEEEEEvvEEEEvNT_6ParamsE --------------------------
	.section	.nv.constant0._ZN7cutlass13device_kernelINS_4gemm6kernel13GemmUniversalIN4cute5tupleIJiiiiEEENS1_10collective13CollectiveMmaINS1_37MainloopSm90TmaGmmaWarpSpecializedFP8ILi22ENS5_IJNS4_1CILi4EEESB_NSA_ILi1EEEEEENS1_35KernelTmaWarpSpecializedCooperativeEEENS5_IJNSA_ILi256EEENSA_ILi64EEENSA_ILi32EEEEEENS_12float_e4m3_tENS5_IJlSC_lEEESK_SL_NS4_8TiledMMAINS4_8MMA_AtomIJNS4_4SM904GMMA30MMA_64x64x32_F32E4M3E4M3_SS_TNILNSP_7ScaleInE1ELSR_1EEEEEENS4_6LayoutINS5_IJNSA_ILi2EEESC_SC_EEENS5_IJSC_NSA_ILi0EEESX_EEEEENS5_IJNS4_10UnderscoreES10_S10_EEEEENS4_23SM90_TMA_LOAD_MULTICASTENS4_14ComposedLayoutINS4_7SwizzleILi1ELi4ELi3EEENS4_18smem_ptr_flag_bitsILi8EEENSU_INS5_IJNSA_ILi8EEESI_EEENS5_IJSI_SC_EEEEEEEvNS4_8identityES13_S1D_vS1E_EENS_8epilogue10collective6detail29Sm90TmaWarpSpecializedAdapterINS1H_15DefaultEpilogueISK_SL_SL_NS1G_6thread17LinearCombinationISK_Li1EffLNS1L_9ScaleType4KindE0ELNS_15FloatRoundStyleE2ESK_EENS1_15EpilogueDefaultEEEEEvvEEEEvNT_6ParamsE,"a",@progbits
	.sectionflags	@""
	.align	4
.nv.constant0._ZN7cutlass13device_kernelINS_4gemm6kernel13GemmUniversalIN4cute5tupleIJiiiiEEENS1_10collective13CollectiveMmaINS1_37MainloopSm90TmaGmmaWarpSpecializedFP8ILi22ENS5_IJNS4_1CILi4EEESB_NSA_ILi1EEEEEENS1_35KernelTmaWarpSpecializedCooperativeEEENS5_IJNSA_ILi256EEENSA_ILi64EEENSA_ILi32EEEEEENS_12float_e4m3_tENS5_IJlSC_lEEESK_SL_NS4_8TiledMMAINS4_8MMA_AtomIJNS4_4SM904GMMA30MMA_64x64x32_F32E4M3E4M3_SS_TNILNSP_7ScaleInE1ELSR_1EEEEEENS4_6LayoutINS5_IJNSA_ILi2EEESC_SC_EEENS5_IJSC_NSA_ILi0EEESX_EEEEENS5_IJNS4_10UnderscoreES10_S10_EEEEENS4_23SM90_TMA_LOAD_MULTICASTENS4_14ComposedLayoutINS4_7SwizzleILi1ELi4ELi3EEENS4_18smem_ptr_flag_bitsILi8EEENSU_INS5_IJNSA_ILi8EEESI_EEENS5_IJSI_SC_EEEEEEEvNS4_8identityES13_S1D_vS1E_EENS_8epilogue10collective6detail29Sm90TmaWarpSpecializedAdapterINS1H_15DefaultEpilogueISK_SL_SL_NS1G_6thread17LinearCombinationISK_Li1EffLNS1L_9ScaleType4KindE0ELNS_15FloatRoundStyleE2ESK_EENS1_15EpilogueDefaultEEEEEvvEEEEvNT_6ParamsE:
	.zero		1664


//--------------------- SYMBOLS --------------------------

	.type		.nv.reservedSmem.offset0,@object
	.size		.nv.reservedSmem.offset0,0x4
